//
// Generated by NVIDIA NVVM Compiler
//
// Compiler Build ID: CL-36424714
// Cuda compilation tools, release 13.0, V13.0.88
// Based on NVVM 20.0.0
//

.version 9.0
.target sm_100
.address_size 64

	// .globl	_Z19matmul_naive_kernelILm32EEvPfS0_S0_mmm
// _ZZ19matmul_tiled_kernelILm32EEvPfS0_S0_mmmE3A_s has been demoted
// _ZZ19matmul_tiled_kernelILm32EEvPfS0_S0_mmmE3B_s has been demoted
// _ZZ22matmul_tiled_2d_kernelILm128ELm8ELm128ELm32ELm32ELm4ELm4EEvPfS0_S0_mmmE3A_s has been demoted
// _ZZ22matmul_tiled_2d_kernelILm128ELm8ELm128ELm32ELm32ELm4ELm4EEvPfS0_S0_mmmE3B_s has been demoted

.visible .entry _Z19matmul_naive_kernelILm32EEvPfS0_S0_mmm(
	.param .u64 .ptr .align 1 _Z19matmul_naive_kernelILm32EEvPfS0_S0_mmm_param_0,
	.param .u64 .ptr .align 1 _Z19matmul_naive_kernelILm32EEvPfS0_S0_mmm_param_1,
	.param .u64 .ptr .align 1 _Z19matmul_naive_kernelILm32EEvPfS0_S0_mmm_param_2,
	.param .u64 _Z19matmul_naive_kernelILm32EEvPfS0_S0_mmm_param_3,
	.param .u64 _Z19matmul_naive_kernelILm32EEvPfS0_S0_mmm_param_4,
	.param .u64 _Z19matmul_naive_kernelILm32EEvPfS0_S0_mmm_param_5
)
{
	.reg .pred 	%p<13>;
	.reg .b32 	%r<8>;
	.reg .b32 	%f<68>;
	.reg .b64 	%rd<83>;

	ld.param.u64 	%rd27, [_Z19matmul_naive_kernelILm32EEvPfS0_S0_mmm_param_0];
	ld.param.u64 	%rd28, [_Z19matmul_naive_kernelILm32EEvPfS0_S0_mmm_param_1];
	ld.param.u64 	%rd29, [_Z19matmul_naive_kernelILm32EEvPfS0_S0_mmm_param_3];
	ld.param.u64 	%rd25, [_Z19matmul_naive_kernelILm32EEvPfS0_S0_mmm_param_4];
	ld.param.u64 	%rd30, [_Z19matmul_naive_kernelILm32EEvPfS0_S0_mmm_param_5];
	cvta.to.global.u64 	%rd1, %rd28;
	cvta.to.global.u64 	%rd2, %rd27;
	mov.u32 	%r2, %tid.x;
	shr.u32 	%r3, %r2, 5;
	and.b32  	%r4, %r2, 31;
	cvt.u64.u32 	%rd3, %r4;
	mov.u32 	%r5, %ctaid.y;
	shl.b32 	%r6, %r5, 5;
	or.b32  	%r7, %r6, %r3;
	cvt.u64.u32 	%rd4, %r7;
	mov.u32 	%r1, %ctaid.x;
	mul.wide.u32 	%rd31, %r1, 32;
	or.b64  	%rd32, %rd31, %rd3;
	setp.le.u64 	%p1, %rd29, %rd4;
	setp.ge.u64 	%p2, %rd32, %rd30;
	and.pred  	%p3, %p1, %p2;
	@%p3 bra 	$L__BB0_14;
	setp.eq.s64 	%p4, %rd25, 0;
	mov.f32 	%f67, 0f00000000;
	@%p4 bra 	$L__BB0_13;
	mul.lo.s64 	%rd6, %rd25, %rd4;
	and.b64  	%rd7, %rd25, 7;
	setp.lt.u64 	%p5, %rd25, 8;
	mov.f32 	%f67, 0f00000000;
	mov.b64 	%rd81, 0;
	@%p5 bra 	$L__BB0_5;
	and.b64  	%rd81, %rd25, -8;
	mul.wide.u32 	%rd34, %r1, 128;
	shl.b64 	%rd35, %rd3, 2;
	or.b64  	%rd36, %rd34, %rd35;
	add.s64 	%rd78, %rd1, %rd36;
	shl.b64 	%rd10, %rd30, 5;
	shl.b64 	%rd37, %rd6, 2;
	add.s64 	%rd38, %rd37, %rd2;
	add.s64 	%rd77, %rd38, 16;
	mov.f32 	%f67, 0f00000000;
	mov.u64 	%rd79, %rd81;
$L__BB0_4:
	.pragma "nounroll";
	ld.global.f32 	%f17, [%rd77+-16];
	ld.global.f32 	%f18, [%rd78];
	fma.rn.f32 	%f19, %f17, %f18, %f67;
	ld.global.f32 	%f20, [%rd77+-12];
	shl.b64 	%rd39, %rd30, 2;
	add.s64 	%rd40, %rd78, %rd39;
	ld.global.f32 	%f21, [%rd40];
	fma.rn.f32 	%f22, %f20, %f21, %f19;
	ld.global.f32 	%f23, [%rd77+-8];
	add.s64 	%rd41, %rd40, %rd39;
	ld.global.f32 	%f24, [%rd41];
	fma.rn.f32 	%f25, %f23, %f24, %f22;
	ld.global.f32 	%f26, [%rd77+-4];
	add.s64 	%rd42, %rd41, %rd39;
	ld.global.f32 	%f27, [%rd42];
	fma.rn.f32 	%f28, %f26, %f27, %f25;
	ld.global.f32 	%f29, [%rd77];
	add.s64 	%rd43, %rd42, %rd39;
	ld.global.f32 	%f30, [%rd43];
	fma.rn.f32 	%f31, %f29, %f30, %f28;
	ld.global.f32 	%f32, [%rd77+4];
	add.s64 	%rd44, %rd43, %rd39;
	ld.global.f32 	%f33, [%rd44];
	fma.rn.f32 	%f34, %f32, %f33, %f31;
	ld.global.f32 	%f35, [%rd77+8];
	add.s64 	%rd45, %rd44, %rd39;
	ld.global.f32 	%f36, [%rd45];
	fma.rn.f32 	%f37, %f35, %f36, %f34;
	ld.global.f32 	%f38, [%rd77+12];
	add.s64 	%rd46, %rd45, %rd39;
	ld.global.f32 	%f39, [%rd46];
	fma.rn.f32 	%f67, %f38, %f39, %f37;
	add.s64 	%rd79, %rd79, -8;
	add.s64 	%rd78, %rd78, %rd10;
	add.s64 	%rd77, %rd77, 32;
	setp.ne.s64 	%p6, %rd79, 0;
	@%p6 bra 	$L__BB0_4;
$L__BB0_5:
	setp.eq.s64 	%p7, %rd7, 0;
	@%p7 bra 	$L__BB0_13;
	and.b64  	%rd19, %rd25, 3;
	setp.lt.u64 	%p8, %rd7, 4;
	@%p8 bra 	$L__BB0_8;
	add.s64 	%rd47, %rd81, %rd6;
	shl.b64 	%rd48, %rd47, 2;
	add.s64 	%rd49, %rd2, %rd48;
	ld.global.f32 	%f41, [%rd49];
	mad.lo.s64 	%rd50, %rd81, %rd30, %rd32;
	shl.b64 	%rd51, %rd50, 2;
	add.s64 	%rd52, %rd1, %rd51;
	ld.global.f32 	%f42, [%rd52];
	fma.rn.f32 	%f43, %f41, %f42, %f67;
	ld.global.f32 	%f44, [%rd49+4];
	shl.b64 	%rd53, %rd30, 2;
	add.s64 	%rd54, %rd52, %rd53;
	ld.global.f32 	%f45, [%rd54];
	fma.rn.f32 	%f46, %f44, %f45, %f43;
	ld.global.f32 	%f47, [%rd49+8];
	add.s64 	%rd55, %rd54, %rd53;
	ld.global.f32 	%f48, [%rd55];
	fma.rn.f32 	%f49, %f47, %f48, %f46;
	ld.global.f32 	%f50, [%rd49+12];
	add.s64 	%rd56, %rd55, %rd53;
	ld.global.f32 	%f51, [%rd56];
	fma.rn.f32 	%f67, %f50, %f51, %f49;
	add.s64 	%rd81, %rd81, 4;
$L__BB0_8:
	setp.eq.s64 	%p9, %rd19, 0;
	@%p9 bra 	$L__BB0_13;
	setp.eq.s64 	%p10, %rd19, 1;
	@%p10 bra 	$L__BB0_11;
	add.s64 	%rd57, %rd81, %rd6;
	shl.b64 	%rd58, %rd57, 2;
	add.s64 	%rd59, %rd2, %rd58;
	ld.global.f32 	%f53, [%rd59];
	mad.lo.s64 	%rd60, %rd81, %rd30, %rd32;
	shl.b64 	%rd61, %rd60, 2;
	add.s64 	%rd62, %rd1, %rd61;
	ld.global.f32 	%f54, [%rd62];
	fma.rn.f32 	%f55, %f53, %f54, %f67;
	ld.global.f32 	%f56, [%rd59+4];
	shl.b64 	%rd63, %rd30, 2;
	add.s64 	%rd64, %rd62, %rd63;
	ld.global.f32 	%f57, [%rd64];
	fma.rn.f32 	%f67, %f56, %f57, %f55;
	add.s64 	%rd81, %rd81, 2;
$L__BB0_11:
	and.b64  	%rd65, %rd25, 1;
	setp.eq.b64 	%p11, %rd65, 1;
	not.pred 	%p12, %p11;
	@%p12 bra 	$L__BB0_13;
	add.s64 	%rd66, %rd81, %rd6;
	shl.b64 	%rd67, %rd66, 2;
	add.s64 	%rd68, %rd2, %rd67;
	ld.global.f32 	%f58, [%rd68];
	mad.lo.s64 	%rd69, %rd81, %rd30, %rd32;
	shl.b64 	%rd70, %rd69, 2;
	add.s64 	%rd71, %rd1, %rd70;
	ld.global.f32 	%f59, [%rd71];
	fma.rn.f32 	%f67, %f58, %f59, %f67;
$L__BB0_13:
	ld.param.u64 	%rd76, [_Z19matmul_naive_kernelILm32EEvPfS0_S0_mmm_param_2];
	mad.lo.s64 	%rd72, %rd30, %rd4, %rd32;
	cvta.to.global.u64 	%rd73, %rd76;
	shl.b64 	%rd74, %rd72, 2;
	add.s64 	%rd75, %rd73, %rd74;
	st.global.f32 	[%rd75], %f67;
$L__BB0_14:
	ret;

}
	// .globl	_Z19matmul_tiled_kernelILm32EEvPfS0_S0_mmm
.visible .entry _Z19matmul_tiled_kernelILm32EEvPfS0_S0_mmm(
	.param .u64 .ptr .align 1 _Z19matmul_tiled_kernelILm32EEvPfS0_S0_mmm_param_0,
	.param .u64 .ptr .align 1 _Z19matmul_tiled_kernelILm32EEvPfS0_S0_mmm_param_1,
	.param .u64 .ptr .align 1 _Z19matmul_tiled_kernelILm32EEvPfS0_S0_mmm_param_2,
	.param .u64 _Z19matmul_tiled_kernelILm32EEvPfS0_S0_mmm_param_3,
	.param .u64 _Z19matmul_tiled_kernelILm32EEvPfS0_S0_mmm_param_4,
	.param .u64 _Z19matmul_tiled_kernelILm32EEvPfS0_S0_mmm_param_5
)
{
	.reg .pred 	%p<15>;
	.reg .b32 	%r<18>;
	.reg .b32 	%f<111>;
	.reg .b64 	%rd<44>;
	// demoted variable
	.shared .align 4 .b8 _ZZ19matmul_tiled_kernelILm32EEvPfS0_S0_mmmE3A_s[4096];
	// demoted variable
	.shared .align 4 .b8 _ZZ19matmul_tiled_kernelILm32EEvPfS0_S0_mmmE3B_s[4096];
	ld.param.u64 	%rd16, [_Z19matmul_tiled_kernelILm32EEvPfS0_S0_mmm_param_1];
	ld.param.u64 	%rd17, [_Z19matmul_tiled_kernelILm32EEvPfS0_S0_mmm_param_2];
	ld.param.u64 	%rd18, [_Z19matmul_tiled_kernelILm32EEvPfS0_S0_mmm_param_3];
	ld.param.u64 	%rd19, [_Z19matmul_tiled_kernelILm32EEvPfS0_S0_mmm_param_4];
	ld.param.u64 	%rd21, [_Z19matmul_tiled_kernelILm32EEvPfS0_S0_mmm_param_5];
	mov.u32 	%r5, %tid.x;
	shr.u32 	%r6, %r5, 5;
	cvt.u64.u32 	%rd1, %r6;
	and.b32  	%r7, %r5, 31;
	cvt.u64.u32 	%rd2, %r7;
	mov.u32 	%r8, %ctaid.y;
	shl.b32 	%r9, %r8, 5;
	or.b32  	%r10, %r9, %r6;
	cvt.u64.u32 	%rd3, %r10;
	mov.u32 	%r11, %ctaid.x;
	mul.wide.u32 	%rd4, %r11, 32;
	or.b64  	%rd22, %rd4, %rd2;
	setp.le.u64 	%p1, %rd18, %rd3;
	setp.ge.u64 	%p2, %rd22, %rd21;
	and.pred  	%p3, %p1, %p2;
	@%p3 bra 	$L__BB1_10;
	setp.eq.s64 	%p4, %rd19, 0;
	mov.f32 	%f110, 0f00000000;
	@%p4 bra 	$L__BB1_8;
	ld.param.u64 	%rd40, [_Z19matmul_tiled_kernelILm32EEvPfS0_S0_mmm_param_0];
	cvt.u32.u64 	%r12, %rd2;
	cvt.u32.u64 	%r13, %rd1;
	shl.b32 	%r14, %r13, 7;
	mov.u32 	%r15, _ZZ19matmul_tiled_kernelILm32EEvPfS0_S0_mmmE3A_s;
	add.s32 	%r1, %r15, %r14;
	shl.b32 	%r16, %r12, 2;
	add.s32 	%r2, %r1, %r16;
	mov.u32 	%r17, _ZZ19matmul_tiled_kernelILm32EEvPfS0_S0_mmmE3B_s;
	add.s32 	%r4, %r17, %r16;
	add.s32 	%r3, %r4, %r14;
	mad.lo.s64 	%rd24, %rd21, %rd1, %rd4;
	add.s64 	%rd25, %rd24, %rd2;
	shl.b64 	%rd26, %rd25, 2;
	cvta.to.global.u64 	%rd27, %rd16;
	add.s64 	%rd42, %rd27, %rd26;
	shl.b64 	%rd7, %rd21, 7;
	mul.lo.s64 	%rd28, %rd19, %rd3;
	shl.b64 	%rd29, %rd28, 2;
	shl.b64 	%rd30, %rd2, 2;
	add.s64 	%rd31, %rd29, %rd30;
	cvta.to.global.u64 	%rd32, %rd40;
	add.s64 	%rd41, %rd32, %rd31;
	mov.f32 	%f110, 0f00000000;
	mov.b64 	%rd43, 0;
$L__BB1_3:
	setp.le.u64 	%p5, %rd18, %rd3;
	add.s64 	%rd34, %rd2, %rd43;
	setp.ge.u64 	%p6, %rd34, %rd21;
	mov.f32 	%f108, 0f00000000;
	or.pred  	%p7, %p5, %p6;
	@%p7 bra 	$L__BB1_5;
	ld.global.f32 	%f108, [%rd41];
$L__BB1_5:
	setp.ge.u64 	%p8, %rd22, %rd21;
	st.shared.f32 	[%r2], %f108;
	add.s64 	%rd35, %rd1, %rd43;
	setp.ge.u64 	%p9, %rd35, %rd18;
	mov.f32 	%f109, 0f00000000;
	or.pred  	%p10, %p9, %p8;
	@%p10 bra 	$L__BB1_7;
	ld.global.f32 	%f109, [%rd42];
$L__BB1_7:
	st.shared.f32 	[%r3], %f109;
	bar.sync 	0;
	ld.shared.f32 	%f12, [%r1];
	ld.shared.f32 	%f13, [%r4];
	fma.rn.f32 	%f14, %f12, %f13, %f110;
	ld.shared.f32 	%f15, [%r1+4];
	ld.shared.f32 	%f16, [%r4+128];
	fma.rn.f32 	%f17, %f15, %f16, %f14;
	ld.shared.f32 	%f18, [%r1+8];
	ld.shared.f32 	%f19, [%r4+256];
	fma.rn.f32 	%f20, %f18, %f19, %f17;
	ld.shared.f32 	%f21, [%r1+12];
	ld.shared.f32 	%f22, [%r4+384];
	fma.rn.f32 	%f23, %f21, %f22, %f20;
	ld.shared.f32 	%f24, [%r1+16];
	ld.shared.f32 	%f25, [%r4+512];
	fma.rn.f32 	%f26, %f24, %f25, %f23;
	ld.shared.f32 	%f27, [%r1+20];
	ld.shared.f32 	%f28, [%r4+640];
	fma.rn.f32 	%f29, %f27, %f28, %f26;
	ld.shared.f32 	%f30, [%r1+24];
	ld.shared.f32 	%f31, [%r4+768];
	fma.rn.f32 	%f32, %f30, %f31, %f29;
	ld.shared.f32 	%f33, [%r1+28];
	ld.shared.f32 	%f34, [%r4+896];
	fma.rn.f32 	%f35, %f33, %f34, %f32;
	ld.shared.f32 	%f36, [%r1+32];
	ld.shared.f32 	%f37, [%r4+1024];
	fma.rn.f32 	%f38, %f36, %f37, %f35;
	ld.shared.f32 	%f39, [%r1+36];
	ld.shared.f32 	%f40, [%r4+1152];
	fma.rn.f32 	%f41, %f39, %f40, %f38;
	ld.shared.f32 	%f42, [%r1+40];
	ld.shared.f32 	%f43, [%r4+1280];
	fma.rn.f32 	%f44, %f42, %f43, %f41;
	ld.shared.f32 	%f45, [%r1+44];
	ld.shared.f32 	%f46, [%r4+1408];
	fma.rn.f32 	%f47, %f45, %f46, %f44;
	ld.shared.f32 	%f48, [%r1+48];
	ld.shared.f32 	%f49, [%r4+1536];
	fma.rn.f32 	%f50, %f48, %f49, %f47;
	ld.shared.f32 	%f51, [%r1+52];
	ld.shared.f32 	%f52, [%r4+1664];
	fma.rn.f32 	%f53, %f51, %f52, %f50;
	ld.shared.f32 	%f54, [%r1+56];
	ld.shared.f32 	%f55, [%r4+1792];
	fma.rn.f32 	%f56, %f54, %f55, %f53;
	ld.shared.f32 	%f57, [%r1+60];
	ld.shared.f32 	%f58, [%r4+1920];
	fma.rn.f32 	%f59, %f57, %f58, %f56;
	ld.shared.f32 	%f60, [%r1+64];
	ld.shared.f32 	%f61, [%r4+2048];
	fma.rn.f32 	%f62, %f60, %f61, %f59;
	ld.shared.f32 	%f63, [%r1+68];
	ld.shared.f32 	%f64, [%r4+2176];
	fma.rn.f32 	%f65, %f63, %f64, %f62;
	ld.shared.f32 	%f66, [%r1+72];
	ld.shared.f32 	%f67, [%r4+2304];
	fma.rn.f32 	%f68, %f66, %f67, %f65;
	ld.shared.f32 	%f69, [%r1+76];
	ld.shared.f32 	%f70, [%r4+2432];
	fma.rn.f32 	%f71, %f69, %f70, %f68;
	ld.shared.f32 	%f72, [%r1+80];
	ld.shared.f32 	%f73, [%r4+2560];
	fma.rn.f32 	%f74, %f72, %f73, %f71;
	ld.shared.f32 	%f75, [%r1+84];
	ld.shared.f32 	%f76, [%r4+2688];
	fma.rn.f32 	%f77, %f75, %f76, %f74;
	ld.shared.f32 	%f78, [%r1+88];
	ld.shared.f32 	%f79, [%r4+2816];
	fma.rn.f32 	%f80, %f78, %f79, %f77;
	ld.shared.f32 	%f81, [%r1+92];
	ld.shared.f32 	%f82, [%r4+2944];
	fma.rn.f32 	%f83, %f81, %f82, %f80;
	ld.shared.f32 	%f84, [%r1+96];
	ld.shared.f32 	%f85, [%r4+3072];
	fma.rn.f32 	%f86, %f84, %f85, %f83;
	ld.shared.f32 	%f87, [%r1+100];
	ld.shared.f32 	%f88, [%r4+3200];
	fma.rn.f32 	%f89, %f87, %f88, %f86;
	ld.shared.f32 	%f90, [%r1+104];
	ld.shared.f32 	%f91, [%r4+3328];
	fma.rn.f32 	%f92, %f90, %f91, %f89;
	ld.shared.f32 	%f93, [%r1+108];
	ld.shared.f32 	%f94, [%r4+3456];
	fma.rn.f32 	%f95, %f93, %f94, %f92;
	ld.shared.f32 	%f96, [%r1+112];
	ld.shared.f32 	%f97, [%r4+3584];
	fma.rn.f32 	%f98, %f96, %f97, %f95;
	ld.shared.f32 	%f99, [%r1+116];
	ld.shared.f32 	%f100, [%r4+3712];
	fma.rn.f32 	%f101, %f99, %f100, %f98;
	ld.shared.f32 	%f102, [%r1+120];
	ld.shared.f32 	%f103, [%r4+3840];
	fma.rn.f32 	%f104, %f102, %f103, %f101;
	ld.shared.f32 	%f105, [%r1+124];
	ld.shared.f32 	%f106, [%r4+3968];
	fma.rn.f32 	%f110, %f105, %f106, %f104;
	bar.sync 	0;
	add.s64 	%rd43, %rd43, 32;
	add.s64 	%rd42, %rd42, %rd7;
	add.s64 	%rd41, %rd41, 128;
	setp.lt.u64 	%p11, %rd43, %rd19;
	@%p11 bra 	$L__BB1_3;
$L__BB1_8:
	setp.le.u64 	%p12, %rd18, %rd3;
	setp.ge.u64 	%p13, %rd22, %rd21;
	or.pred  	%p14, %p12, %p13;
	@%p14 bra 	$L__BB1_10;
	mad.lo.s64 	%rd36, %rd21, %rd3, %rd22;
	cvta.to.global.u64 	%rd37, %rd17;
	shl.b64 	%rd38, %rd36, 2;
	add.s64 	%rd39, %rd37, %rd38;
	st.global.f32 	[%rd39], %f110;
$L__BB1_10:
	ret;

}
	// .globl	_Z22matmul_tiled_2d_kernelILm128ELm8ELm128ELm32ELm32ELm4ELm4EEvPfS0_S0_mmm
.visible .entry _Z22matmul_tiled_2d_kernelILm128ELm8ELm128ELm32ELm32ELm4ELm4EEvPfS0_S0_mmm(
	.param .u64 .ptr .align 1 _Z22matmul_tiled_2d_kernelILm128ELm8ELm128ELm32ELm32ELm4ELm4EEvPfS0_S0_mmm_param_0,
	.param .u64 .ptr .align 1 _Z22matmul_tiled_2d_kernelILm128ELm8ELm128ELm32ELm32ELm4ELm4EEvPfS0_S0_mmm_param_1,
	.param .u64 .ptr .align 1 _Z22matmul_tiled_2d_kernelILm128ELm8ELm128ELm32ELm32ELm4ELm4EEvPfS0_S0_mmm_param_2,
	.param .u64 _Z22matmul_tiled_2d_kernelILm128ELm8ELm128ELm32ELm32ELm4ELm4EEvPfS0_S0_mmm_param_3,
	.param .u64 _Z22matmul_tiled_2d_kernelILm128ELm8ELm128ELm32ELm32ELm4ELm4EEvPfS0_S0_mmm_param_4,
	.param .u64 _Z22matmul_tiled_2d_kernelILm128ELm8ELm128ELm32ELm32ELm4ELm4EEvPfS0_S0_mmm_param_5
)
{
	.local .align 16 .b8 	__local_depot2[64];
	.reg .b64 	%SP;
	.reg .b64 	%SPL;
	.reg .pred 	%p<58>;
	.reg .b32 	%r<45>;
	.reg .b32 	%f<140>;
	.reg .b64 	%rd<140>;
	// demoted variable
	.shared .align 4 .b8 _ZZ22matmul_tiled_2d_kernelILm128ELm8ELm128ELm32ELm32ELm4ELm4EEvPfS0_S0_mmmE3A_s[4096];
	// demoted variable
	.shared .align 4 .b8 _ZZ22matmul_tiled_2d_kernelILm128ELm8ELm128ELm32ELm32ELm4ELm4EEvPfS0_S0_mmmE3B_s[4096];
	mov.u64 	%SPL, __local_depot2;
	ld.param.u64 	%rd56, [_Z22matmul_tiled_2d_kernelILm128ELm8ELm128ELm32ELm32ELm4ELm4EEvPfS0_S0_mmm_param_3];
	ld.param.u64 	%rd57, [_Z22matmul_tiled_2d_kernelILm128ELm8ELm128ELm32ELm32ELm4ELm4EEvPfS0_S0_mmm_param_4];
	ld.param.u64 	%rd58, [_Z22matmul_tiled_2d_kernelILm128ELm8ELm128ELm32ELm32ELm4ELm4EEvPfS0_S0_mmm_param_5];
	add.u64 	%rd1, %SPL, 0;
	mov.u32 	%r9, %ctaid.y;
	shl.b32 	%r1, %r9, 7;
	mov.u32 	%r10, %ctaid.x;
	mul.wide.u32 	%rd2, %r10, 128;
	mov.u32 	%r2, %tid.x;
	and.b32  	%r11, %r2, 31;
	cvt.u64.u32 	%rd3, %r11;
	shr.u32 	%r12, %r2, 5;
	cvt.u64.u32 	%rd4, %r12;
	mov.f32 	%f139, 0f00000000;
	st.local.v4.f32 	[%rd1], {%f139, %f139, %f139, %f139};
	st.local.v4.f32 	[%rd1+16], {%f139, %f139, %f139, %f139};
	st.local.v4.f32 	[%rd1+32], {%f139, %f139, %f139, %f139};
	st.local.v4.f32 	[%rd1+48], {%f139, %f139, %f139, %f139};
	setp.eq.s64 	%p1, %rd57, 0;
	@%p1 bra 	$L__BB2_10;
	and.b32  	%r13, %r2, 127;
	cvt.u64.u32 	%rd61, %r13;
	shr.u32 	%r14, %r2, 3;
	add.s32 	%r15, %r1, %r14;
	cvt.u64.u32 	%rd5, %r15;
	add.s64 	%rd6, %rd2, %rd61;
	mov.b64 	%rd123, 0;
	mov.f32 	%f124, 0f00000000;
	and.b32  	%r18, %r2, 7;
	shl.b32 	%r20, %r2, 2;
	and.b32  	%r21, %r20, 4064;
	mov.u32 	%r22, _ZZ22matmul_tiled_2d_kernelILm128ELm8ELm128ELm32ELm32ELm4ELm4EEvPfS0_S0_mmmE3A_s;
	add.s32 	%r23, %r22, %r21;
	and.b32  	%r24, %r20, 28;
	add.s32 	%r25, %r23, %r24;
	shr.u32 	%r26, %r2, 7;
	mov.f32 	%f125, %f124;
	mov.f32 	%f126, %f124;
	mov.f32 	%f127, %f124;
	mov.f32 	%f128, %f124;
	mov.f32 	%f129, %f124;
	mov.f32 	%f130, %f124;
	mov.f32 	%f131, %f124;
	mov.f32 	%f132, %f124;
	mov.f32 	%f133, %f124;
	mov.f32 	%f134, %f124;
	mov.f32 	%f135, %f124;
	mov.f32 	%f136, %f124;
	mov.f32 	%f137, %f124;
	mov.f32 	%f138, %f124;
	mov.f32 	%f139, %f124;
$L__BB2_2:
	setp.le.u64 	%p2, %rd56, %rd5;
	cvt.u64.u32 	%rd62, %r18;
	add.s64 	%rd9, %rd123, %rd62;
	setp.ge.u64 	%p3, %rd9, %rd58;
	mov.f32 	%f122, 0f00000000;
	or.pred  	%p4, %p2, %p3;
	@%p4 bra 	$L__BB2_4;
	ld.param.u64 	%rd120, [_Z22matmul_tiled_2d_kernelILm128ELm8ELm128ELm32ELm32ELm4ELm4EEvPfS0_S0_mmm_param_0];
	mad.lo.s64 	%rd63, %rd57, %rd5, %rd9;
	cvta.to.global.u64 	%rd64, %rd120;
	shl.b64 	%rd65, %rd63, 2;
	add.s64 	%rd66, %rd64, %rd65;
	ld.global.f32 	%f122, [%rd66];
$L__BB2_4:
	setp.ge.u64 	%p5, %rd6, %rd58;
	st.shared.f32 	[%r25], %f122;
	cvt.u64.u32 	%rd67, %r26;
	add.s64 	%rd10, %rd123, %rd67;
	setp.ge.u64 	%p6, %rd10, %rd56;
	mov.f32 	%f123, 0f00000000;
	or.pred  	%p7, %p6, %p5;
	@%p7 bra 	$L__BB2_6;
	ld.param.u64 	%rd121, [_Z22matmul_tiled_2d_kernelILm128ELm8ELm128ELm32ELm32ELm4ELm4EEvPfS0_S0_mmm_param_1];
	mad.lo.s64 	%rd68, %rd10, %rd58, %rd6;
	cvta.to.global.u64 	%rd69, %rd121;
	shl.b64 	%rd70, %rd68, 2;
	add.s64 	%rd71, %rd69, %rd70;
	ld.global.f32 	%f123, [%rd71];
$L__BB2_6:
	cvt.u32.u64 	%r27, %rd3;
	shl.b32 	%r28, %r27, 2;
	mov.u32 	%r29, _ZZ22matmul_tiled_2d_kernelILm128ELm8ELm128ELm32ELm32ELm4ELm4EEvPfS0_S0_mmmE3B_s;
	add.s32 	%r30, %r28, %r29;
	add.s32 	%r44, %r30, 512;
	cvt.u32.u64 	%r31, %rd4;
	shl.b32 	%r32, %r31, 5;
	mov.u32 	%r33, _ZZ22matmul_tiled_2d_kernelILm128ELm8ELm128ELm32ELm32ELm4ELm4EEvPfS0_S0_mmmE3A_s;
	add.s32 	%r34, %r32, %r33;
	add.s32 	%r43, %r34, 2048;
	mov.u32 	%r35, %tid.x;
	shl.b32 	%r36, %r35, 2;
	and.b32  	%r37, %r36, 3584;
	add.s32 	%r38, %r29, %r37;
	and.b32  	%r39, %r36, 508;
	add.s32 	%r40, %r38, %r39;
	st.shared.f32 	[%r40], %f123;
	bar.sync 	0;
	mov.b64 	%rd124, 8;
$L__BB2_7:
	ld.shared.f32 	%f58, [%r43+-2048];
	ld.shared.f32 	%f59, [%r44+-512];
	fma.rn.f32 	%f60, %f58, %f59, %f139;
	ld.shared.f32 	%f61, [%r44+-384];
	fma.rn.f32 	%f62, %f58, %f61, %f138;
	ld.shared.f32 	%f63, [%r44+-256];
	fma.rn.f32 	%f64, %f58, %f63, %f137;
	ld.shared.f32 	%f65, [%r44+-128];
	fma.rn.f32 	%f66, %f58, %f65, %f136;
	ld.shared.f32 	%f67, [%r43+-1024];
	fma.rn.f32 	%f68, %f67, %f59, %f135;
	fma.rn.f32 	%f69, %f67, %f61, %f134;
	fma.rn.f32 	%f70, %f67, %f63, %f133;
	fma.rn.f32 	%f71, %f67, %f65, %f132;
	ld.shared.f32 	%f72, [%r43];
	fma.rn.f32 	%f73, %f72, %f59, %f131;
	fma.rn.f32 	%f74, %f72, %f61, %f130;
	fma.rn.f32 	%f75, %f72, %f63, %f129;
	fma.rn.f32 	%f76, %f72, %f65, %f128;
	ld.shared.f32 	%f77, [%r43+1024];
	fma.rn.f32 	%f78, %f77, %f59, %f127;
	fma.rn.f32 	%f79, %f77, %f61, %f126;
	fma.rn.f32 	%f80, %f77, %f63, %f125;
	fma.rn.f32 	%f81, %f77, %f65, %f124;
	ld.shared.f32 	%f82, [%r43+-2044];
	ld.shared.f32 	%f83, [%r44];
	fma.rn.f32 	%f139, %f82, %f83, %f60;
	ld.shared.f32 	%f84, [%r44+128];
	fma.rn.f32 	%f138, %f82, %f84, %f62;
	ld.shared.f32 	%f85, [%r44+256];
	fma.rn.f32 	%f137, %f82, %f85, %f64;
	ld.shared.f32 	%f86, [%r44+384];
	fma.rn.f32 	%f136, %f82, %f86, %f66;
	ld.shared.f32 	%f87, [%r43+-1020];
	fma.rn.f32 	%f135, %f87, %f83, %f68;
	fma.rn.f32 	%f134, %f87, %f84, %f69;
	fma.rn.f32 	%f133, %f87, %f85, %f70;
	fma.rn.f32 	%f132, %f87, %f86, %f71;
	ld.shared.f32 	%f88, [%r43+4];
	fma.rn.f32 	%f131, %f88, %f83, %f73;
	fma.rn.f32 	%f130, %f88, %f84, %f74;
	fma.rn.f32 	%f129, %f88, %f85, %f75;
	fma.rn.f32 	%f128, %f88, %f86, %f76;
	ld.shared.f32 	%f89, [%r43+1028];
	fma.rn.f32 	%f127, %f89, %f83, %f78;
	fma.rn.f32 	%f126, %f89, %f84, %f79;
	fma.rn.f32 	%f125, %f89, %f85, %f80;
	fma.rn.f32 	%f124, %f89, %f86, %f81;
	add.s64 	%rd124, %rd124, -2;
	add.s32 	%r44, %r44, 1024;
	add.s32 	%r43, %r43, 8;
	setp.ne.s64 	%p8, %rd124, 0;
	@%p8 bra 	$L__BB2_7;
	bar.sync 	0;
	add.s64 	%rd123, %rd123, 8;
	setp.lt.u64 	%p9, %rd123, %rd57;
	@%p9 bra 	$L__BB2_2;
	st.local.v4.f32 	[%rd1], {%f139, %f138, %f137, %f136};
	st.local.v4.f32 	[%rd1+16], {%f135, %f134, %f133, %f132};
	st.local.v4.f32 	[%rd1+32], {%f131, %f130, %f129, %f128};
	st.local.v4.f32 	[%rd1+48], {%f127, %f126, %f125, %f124};
$L__BB2_10:
	ld.param.u64 	%rd122, [_Z22matmul_tiled_2d_kernelILm128ELm8ELm128ELm32ELm32ELm4ELm4EEvPfS0_S0_mmm_param_2];
	cvt.u32.u64 	%r41, %rd4;
	add.s32 	%r42, %r41, %r1;
	cvt.u64.u32 	%rd74, %r42;
	add.s64 	%rd76, %rd2, %rd3;
	setp.gt.u64 	%p10, %rd56, %rd4;
	mad.lo.s64 	%rd77, %rd58, %rd74, %rd76;
	setp.gt.u64 	%p11, %rd58, %rd3;
	and.pred  	%p12, %p10, %p11;
	cvta.to.global.u64 	%rd78, %rd122;
	shl.b64 	%rd79, %rd77, 2;
	add.s64 	%rd7, %rd78, %rd79;
	mov.b64 	%rd126, 0;
	@%p12 bra 	$L__BB2_11;
	bra.uni 	$L__BB2_12;
$L__BB2_11:
	st.global.f32 	[%rd7], %f139;
	mov.b64 	%rd126, 1;
$L__BB2_12:
	setp.le.u64 	%p13, %rd56, %rd4;
	add.s64 	%rd15, %rd3, 32;
	setp.ge.u64 	%p14, %rd15, %rd58;
	or.pred  	%p15, %p13, %p14;
	@%p15 bra 	$L__BB2_14;
	shl.b64 	%rd82, %rd126, 2;
	add.s64 	%rd83, %rd1, %rd82;
	ld.local.f32 	%f90, [%rd83];
	st.global.f32 	[%rd7+128], %f90;
	add.s64 	%rd126, %rd126, 1;
$L__BB2_14:
	setp.le.u64 	%p16, %rd56, %rd4;
	add.s64 	%rd18, %rd3, 64;
	setp.ge.u64 	%p17, %rd18, %rd58;
	or.pred  	%p18, %p16, %p17;
	@%p18 bra 	$L__BB2_16;
	shl.b64 	%rd85, %rd126, 2;
	add.s64 	%rd86, %rd1, %rd85;
	ld.local.f32 	%f91, [%rd86];
	st.global.f32 	[%rd7+256], %f91;
	add.s64 	%rd126, %rd126, 1;
$L__BB2_16:
	setp.le.u64 	%p19, %rd56, %rd4;
	add.s64 	%rd21, %rd3, 96;
	setp.ge.u64 	%p20, %rd21, %rd58;
	or.pred  	%p21, %p19, %p20;
	@%p21 bra 	$L__BB2_18;
	shl.b64 	%rd88, %rd126, 2;
	add.s64 	%rd89, %rd1, %rd88;
	ld.local.f32 	%f92, [%rd89];
	st.global.f32 	[%rd7+384], %f92;
	add.s64 	%rd126, %rd126, 1;
$L__BB2_18:
	setp.le.u64 	%p22, %rd58, %rd3;
	or.b64  	%rd24, %rd4, 32;
	setp.ge.u64 	%p23, %rd24, %rd56;
	shl.b64 	%rd25, %rd58, 5;
	shl.b64 	%rd91, %rd58, 7;
	add.s64 	%rd26, %rd7, %rd91;
	or.pred  	%p24, %p23, %p22;
	@%p24 bra 	$L__BB2_20;
	shl.b64 	%rd92, %rd126, 2;
	add.s64 	%rd93, %rd1, %rd92;
	ld.local.f32 	%f93, [%rd93];
	st.global.f32 	[%rd26], %f93;
	add.s64 	%rd126, %rd126, 1;
$L__BB2_20:
	setp.ge.u64 	%p25, %rd24, %rd56;
	setp.ge.u64 	%p26, %rd15, %rd58;
	or.pred  	%p27, %p25, %p26;
	@%p27 bra 	$L__BB2_22;
	shl.b64 	%rd94, %rd126, 2;
	add.s64 	%rd95, %rd1, %rd94;
	ld.local.f32 	%f94, [%rd95];
	st.global.f32 	[%rd26+128], %f94;
	add.s64 	%rd126, %rd126, 1;
$L__BB2_22:
	setp.ge.u64 	%p28, %rd24, %rd56;
	setp.ge.u64 	%p29, %rd18, %rd58;
	or.pred  	%p30, %p28, %p29;
	@%p30 bra 	$L__BB2_24;
	shl.b64 	%rd96, %rd126, 2;
	add.s64 	%rd97, %rd1, %rd96;
	ld.local.f32 	%f95, [%rd97];
	st.global.f32 	[%rd26+256], %f95;
	add.s64 	%rd126, %rd126, 1;
$L__BB2_24:
	setp.ge.u64 	%p31, %rd24, %rd56;
	setp.ge.u64 	%p32, %rd21, %rd58;
	or.pred  	%p33, %p31, %p32;
	@%p33 bra 	$L__BB2_26;
	shl.b64 	%rd98, %rd126, 2;
	add.s64 	%rd99, %rd1, %rd98;
	ld.local.f32 	%f96, [%rd99];
	st.global.f32 	[%rd26+384], %f96;
	add.s64 	%rd126, %rd126, 1;
$L__BB2_26:
	setp.le.u64 	%p34, %rd58, %rd3;
	or.b64  	%rd35, %rd4, 64;
	setp.ge.u64 	%p35, %rd35, %rd56;
	shl.b64 	%rd101, %rd58, 8;
	add.s64 	%rd36, %rd7, %rd101;
	or.pred  	%p36, %p35, %p34;
	@%p36 bra 	$L__BB2_28;
	shl.b64 	%rd102, %rd126, 2;
	add.s64 	%rd103, %rd1, %rd102;
	ld.local.f32 	%f97, [%rd103];
	st.global.f32 	[%rd36], %f97;
	add.s64 	%rd126, %rd126, 1;
$L__BB2_28:
	setp.ge.u64 	%p37, %rd35, %rd56;
	setp.ge.u64 	%p38, %rd15, %rd58;
	or.pred  	%p39, %p37, %p38;
	@%p39 bra 	$L__BB2_30;
	shl.b64 	%rd104, %rd126, 2;
	add.s64 	%rd105, %rd1, %rd104;
	ld.local.f32 	%f98, [%rd105];
	st.global.f32 	[%rd36+128], %f98;
	add.s64 	%rd126, %rd126, 1;
$L__BB2_30:
	setp.ge.u64 	%p40, %rd35, %rd56;
	setp.ge.u64 	%p41, %rd18, %rd58;
	or.pred  	%p42, %p40, %p41;
	@%p42 bra 	$L__BB2_32;
	shl.b64 	%rd106, %rd126, 2;
	add.s64 	%rd107, %rd1, %rd106;
	ld.local.f32 	%f99, [%rd107];
	st.global.f32 	[%rd36+256], %f99;
	add.s64 	%rd126, %rd126, 1;
$L__BB2_32:
	setp.ge.u64 	%p43, %rd35, %rd56;
	setp.ge.u64 	%p44, %rd21, %rd58;
	or.pred  	%p45, %p43, %p44;
	@%p45 bra 	$L__BB2_34;
	shl.b64 	%rd108, %rd126, 2;
	add.s64 	%rd109, %rd1, %rd108;
	ld.local.f32 	%f100, [%rd109];
	st.global.f32 	[%rd36+384], %f100;
	add.s64 	%rd126, %rd126, 1;
$L__BB2_34:
	setp.le.u64 	%p46, %rd58, %rd3;
	or.b64  	%rd45, %rd4, 96;
	setp.ge.u64 	%p47, %rd45, %rd56;
	shl.b64 	%rd111, %rd25, 2;
	add.s64 	%rd46, %rd36, %rd111;
	or.pred  	%p48, %p47, %p46;
	@%p48 bra 	$L__BB2_36;
	shl.b64 	%rd112, %rd126, 2;
	add.s64 	%rd113, %rd1, %rd112;
	ld.local.f32 	%f101, [%rd113];
	st.global.f32 	[%rd46], %f101;
	add.s64 	%rd126, %rd126, 1;
$L__BB2_36:
	setp.ge.u64 	%p49, %rd45, %rd56;
	setp.ge.u64 	%p50, %rd15, %rd58;
	or.pred  	%p51, %p49, %p50;
	@%p51 bra 	$L__BB2_38;
	shl.b64 	%rd114, %rd126, 2;
	add.s64 	%rd115, %rd1, %rd114;
	ld.local.f32 	%f102, [%rd115];
	st.global.f32 	[%rd46+128], %f102;
	add.s64 	%rd126, %rd126, 1;
$L__BB2_38:
	setp.ge.u64 	%p52, %rd45, %rd56;
	setp.ge.u64 	%p53, %rd18, %rd58;
	or.pred  	%p54, %p52, %p53;
	@%p54 bra 	$L__BB2_40;
	shl.b64 	%rd116, %rd126, 2;
	add.s64 	%rd117, %rd1, %rd116;
	ld.local.f32 	%f103, [%rd117];
	st.global.f32 	[%rd46+256], %f103;
	add.s64 	%rd126, %rd126, 1;
$L__BB2_40:
	setp.ge.u64 	%p55, %rd45, %rd56;
	setp.ge.u64 	%p56, %rd21, %rd58;
	or.pred  	%p57, %p55, %p56;
	@%p57 bra 	$L__BB2_42;
	shl.b64 	%rd118, %rd126, 2;
	add.s64 	%rd119, %rd1, %rd118;
	ld.local.f32 	%f104, [%rd119];
	st.global.f32 	[%rd46+384], %f104;
$L__BB2_42:
	ret;

}


// ===== COMPILED SASS (sm_100) =====

	.target	sm_100

	.elftype	@"ET_EXEC"


//--------------------- .note.nv.tkinfo           --------------------------
	.section	.note.nv.tkinfo,"",@"SHT_NOTE"
	.sectionflags	@"SHF_NOTE_NV_TKINFO"
	.tkinfo
        /*0018*/ 	.word	0x00000002
        /*0030*/ 	.string	""
        /*0030*/ 	.string	"ptxas"
        /*0030*/ 	.string	"Cuda compilation tools, release 13.0, V13.0.88"
        /*0030*/ 	.string	"Build cuda_13.0.r13.0/compiler.36424714_0"
        /*0030*/ 	.string	"-arch sm_100 -m 64 "



//--------------------- .note.nv.cuinfo           --------------------------
	.section	.note.nv.cuinfo,"",@"SHT_NOTE"
	.sectionflags	@"SHF_NOTE_NV_CUINFO"
        /*0018*/ 	.short	0x0002
        /*001a*/ 	.short	0x0064
        /*001c*/ 	.short	0x0082
	.zero		2


//--------------------- .nv.info                  --------------------------
	.section	.nv.info,"",@"SHT_CUDA_INFO"
	.align	4


	//----- nvinfo : EIATTR_REGCOUNT
	.align		4
        /*0000*/ 	.byte	0x04, 0x2f
        /*0002*/ 	.short	(.L_1 - .L_0)
	.align		4
.L_0:
        /*0004*/ 	.word	index@(_Z19matmul_naive_kernelILm32EEvPfS0_S0_mmm)
        /*0008*/ 	.word	0x00000020


	//----- nvinfo : EIATTR_FRAME_SIZE
	.align		4
.L_1:
        /*000c*/ 	.byte	0x04, 0x11
        /*000e*/ 	.short	(.L_3 - .L_2)
	.align		4
.L_2:
        /*0010*/ 	.word	index@(_Z19matmul_naive_kernelILm32EEvPfS0_S0_mmm)
        /*0014*/ 	.word	0x00000000


	//----- nvinfo : EIATTR_REGCOUNT
	.align		4
.L_3:
        /*0018*/ 	.byte	0x04, 0x2f
        /*001a*/ 	.short	(.L_5 - .L_4)
	.align		4
.L_4:
        /*001c*/ 	.word	index@(_Z19matmul_tiled_kernelILm32EEvPfS0_S0_mmm)
        /*0020*/ 	.word	0x00000020


	//----- nvinfo : EIATTR_FRAME_SIZE
	.align		4
.L_5:
        /*0024*/ 	.byte	0x04, 0x11
        /*0026*/ 	.short	(.L_7 - .L_6)
	.align		4
.L_6:
        /*0028*/ 	.word	index@(_Z19matmul_tiled_kernelILm32EEvPfS0_S0_mmm)
        /*002c*/ 	.word	0x00000000


	//----- nvinfo : EIATTR_REGCOUNT
	.align		4
.L_7:
        /*0030*/ 	.byte	0x04, 0x2f
        /*0032*/ 	.short	(.L_9 - .L_8)
	.align		4
.L_8:
        /*0034*/ 	.word	index@(_Z22matmul_tiled_2d_kernelILm128ELm8ELm128ELm32ELm32ELm4ELm4EEvPfS0_S0_mmm)
        /*0038*/ 	.word	0x00000030


	//----- nvinfo : EIATTR_FRAME_SIZE
	.align		4
.L_9:
        /*003c*/ 	.byte	0x04, 0x11
        /*003e*/ 	.short	(.L_11 - .L_10)
	.align		4
.L_10:
        /*0040*/ 	.word	index@(_Z22matmul_tiled_2d_kernelILm128ELm8ELm128ELm32ELm32ELm4ELm4EEvPfS0_S0_mmm)
        /*0044*/ 	.word	0x00000000


	//----- nvinfo : EIATTR_MIN_STACK_SIZE
	.align		4
.L_11:
        /*0048*/ 	.byte	0x04, 0x12
        /*004a*/ 	.short	(.L_13 - .L_12)
	.align		4
.L_12:
        /*004c*/ 	.word	index@(_Z22matmul_tiled_2d_kernelILm128ELm8ELm128ELm32ELm32ELm4ELm4EEvPfS0_S0_mmm)
        /*0050*/ 	.word	0x00000000


	//----- nvinfo : EIATTR_MIN_STACK_SIZE
	.align		4
.L_13:
        /*0054*/ 	.byte	0x04, 0x12
        /*0056*/ 	.short	(.L_15 - .L_14)
	.align		4
.L_14:
        /*0058*/ 	.word	index@(_Z19matmul_tiled_kernelILm32EEvPfS0_S0_mmm)
        /*005c*/ 	.word	0x00000000


	//----- nvinfo : EIATTR_MIN_STACK_SIZE
	.align		4
.L_15:
        /*0060*/ 	.byte	0x04, 0x12
        /*0062*/ 	.short	(.L_17 - .L_16)
	.align		4
.L_16:
        /*0064*/ 	.word	index@(_Z19matmul_naive_kernelILm32EEvPfS0_S0_mmm)
        /*0068*/ 	.word	0x00000000
.L_17:


//--------------------- .nv.compat                --------------------------
	.section	.nv.compat,"",@"SHT_CUDA_COMPAT_INFO"
	.align	4
        /*0000*/ 	.byte	0x02, 0x09, 0x00, 0x00, 0x02, 0x02, 0x01, 0x00, 0x02, 0x05, 0x05, 0x00, 0x03, 0x07, 0x01, 0x01
        /*0010*/ 	.byte	0x02, 0x03, 0x00, 0x00, 0x02, 0x06, 0x01, 0x00, 0x04, 0x0b, 0x08, 0x00, 0x09, 0x00, 0x00, 0x00
        /*0020*/ 	.byte	0x00, 0x00, 0x00, 0x00


//--------------------- .nv.info._Z22matmul_tiled_2d_kernelILm128ELm8ELm128ELm32ELm32ELm4ELm4EEvPfS0_S0_mmm --------------------------
	.section	.nv.info._Z22matmul_tiled_2d_kernelILm128ELm8ELm128ELm32ELm32ELm4ELm4EEvPfS0_S0_mmm,"",@"SHT_CUDA_INFO"
	.sectionflags	@""
	.align	4


	//----- nvinfo : EIATTR_CUDA_API_VERSION
	.align		4
        /*0000*/ 	.byte	0x04, 0x37
        /*0002*/ 	.short	(.L_19 - .L_18)
.L_18:
        /*0004*/ 	.word	0x00000082


	//----- nvinfo : EIATTR_KPARAM_INFO
	.align		4
.L_19:
        /*0008*/ 	.byte	0x04, 0x17
        /*000a*/ 	.short	(.L_21 - .L_20)
.L_20:
        /*000c*/ 	.word	0x00000000
        /*0010*/ 	.short	0x0005
        /*0012*/ 	.short	0x0028
        /*0014*/ 	.byte	0x00, 0xf0, 0x21, 0x00


	//----- nvinfo : EIATTR_KPARAM_INFO
	.align		4
.L_21:
        /*0018*/ 	.byte	0x04, 0x17
        /*001a*/ 	.short	(.L_23 - .L_22)
.L_22:
        /*001c*/ 	.word	0x00000000
        /*0020*/ 	.short	0x0004
        /*0022*/ 	.short	0x0020
        /*0024*/ 	.byte	0x00, 0xf0, 0x21, 0x00


	//----- nvinfo : EIATTR_KPARAM_INFO
	.align		4
.L_23:
        /*0028*/ 	.byte	0x04, 0x17
        /*002a*/ 	.short	(.L_25 - .L_24)
.L_24:
        /*002c*/ 	.word	0x00000000
        /*0030*/ 	.short	0x0003
        /*0032*/ 	.short	0x0018
        /*0034*/ 	.byte	0x00, 0xf0, 0x21, 0x00


	//----- nvinfo : EIATTR_KPARAM_INFO
	.align		4
.L_25:
        /*0038*/ 	.byte	0x04, 0x17
        /*003a*/ 	.short	(.L_27 - .L_26)
.L_26:
        /*003c*/ 	.word	0x00000000
        /*0040*/ 	.short	0x0002
        /*0042*/ 	.short	0x0010
        /*0044*/ 	.byte	0x00, 0xf5, 0x21, 0x00


	//----- nvinfo : EIATTR_KPARAM_INFO
	.align		4
.L_27:
        /*0048*/ 	.byte	0x04, 0x17
        /*004a*/ 	.short	(.L_29 - .L_28)
.L_28:
        /*004c*/ 	.word	0x00000000
        /*0050*/ 	.short	0x0001
        /*0052*/ 	.short	0x0008
        /*0054*/ 	.byte	0x00, 0xf5, 0x21, 0x00


	//----- nvinfo : EIATTR_KPARAM_INFO
	.align		4
.L_29:
        /*0058*/ 	.byte	0x04, 0x17
        /*005a*/ 	.short	(.L_31 - .L_30)
.L_30:
        /*005c*/ 	.word	0x00000000
        /*0060*/ 	.short	0x0000
        /*0062*/ 	.short	0x0000
        /*0064*/ 	.byte	0x00, 0xf5, 0x21, 0x00


	//----- nvinfo : EIATTR_SPARSE_MMA_MASK
	.align		4
.L_31:
        /*0068*/ 	.byte	0x03, 0x50
        /*006a*/ 	.short	0x0000


	//----- nvinfo : EIATTR_MAXREG_COUNT
	.align		4
        /*006c*/ 	.byte	0x03, 0x1b
        /*006e*/ 	.short	0x00ff


	//----- nvinfo : EIATTR_NUM_BARRIERS
	.align		4
        /*0070*/ 	.byte	0x02, 0x4c
        /*0072*/ 	.byte	0x01
	.zero		1


	//----- nvinfo : EIATTR_MERCURY_ISA_VERSION
	.align		4
        /*0074*/ 	.byte	0x03, 0x5f
        /*0076*/ 	.short	0x0101


	//----- nvinfo : EIATTR_VRC_CTA_INIT_COUNT
	.align		4
        /*0078*/ 	.byte	0x02, 0x4a
	.zero		1
	.zero		1


	//----- nvinfo : EIATTR_EXIT_INSTR_OFFSETS
	.align		4
        /*007c*/ 	.byte	0x04, 0x1c
        /*007e*/ 	.short	(.L_33 - .L_32)


	//   ....[0]....
.L_32:
        /*0080*/ 	.word	0x00003620


	//   ....[1]....
        /*0084*/ 	.word	0x00003840


	//----- nvinfo : EIATTR_CRS_STACK_SIZE
	.align		4
.L_33:
        /*0088*/ 	.byte	0x04, 0x1e
        /*008a*/ 	.short	(.L_35 - .L_34)
.L_34:
        /*008c*/ 	.word	0x00000000


	//----- nvinfo : EIATTR_CBANK_PARAM_SIZE
	.align		4
.L_35:
        /*0090*/ 	.byte	0x03, 0x19
        /*0092*/ 	.short	0x0030


	//----- nvinfo : EIATTR_PARAM_CBANK
	.align		4
        /*0094*/ 	.byte	0x04, 0x0a
        /*0096*/ 	.short	(.L_37 - .L_36)
	.align		4
.L_36:
        /*0098*/ 	.word	index@(.nv.constant0._Z22matmul_tiled_2d_kernelILm128ELm8ELm128ELm32ELm32ELm4ELm4EEvPfS0_S0_mmm)
        /*009c*/ 	.short	0x0380
        /*009e*/ 	.short	0x0030


	//----- nvinfo : EIATTR_SW_WAR
	.align		4
.L_37:
        /*00a0*/ 	.byte	0x04, 0x36
        /*00a2*/ 	.short	(.L_39 - .L_38)
.L_38:
        /*00a4*/ 	.word	0x00000008
.L_39:


//--------------------- .nv.info._Z19matmul_tiled_kernelILm32EEvPfS0_S0_mmm --------------------------
	.section	.nv.info._Z19matmul_tiled_kernelILm32EEvPfS0_S0_mmm,"",@"SHT_CUDA_INFO"
	.sectionflags	@""
	.align	4


	//----- nvinfo : EIATTR_CUDA_API_VERSION
	.align		4
        /*0000*/ 	.byte	0x04, 0x37
        /*0002*/ 	.short	(.L_41 - .L_40)
.L_40:
        /*0004*/ 	.word	0x00000082


	//----- nvinfo : EIATTR_KPARAM_INFO
	.align		4
.L_41:
        /*0008*/ 	.byte	0x04, 0x17
        /*000a*/ 	.short	(.L_43 - .L_42)
.L_42:
        /*000c*/ 	.word	0x00000000
        /*0010*/ 	.short	0x0005
        /*0012*/ 	.short	0x0028
        /*0014*/ 	.byte	0x00, 0xf0, 0x21, 0x00


	//----- nvinfo : EIATTR_KPARAM_INFO
	.align		4
.L_43:
        /*0018*/ 	.byte	0x04, 0x17
        /*001a*/ 	.short	(.L_45 - .L_44)
.L_44:
        /*001c*/ 	.word	0x00000000
        /*0020*/ 	.short	0x0004
        /*0022*/ 	.short	0x0020
        /*0024*/ 	.byte	0x00, 0xf0, 0x21, 0x00


	//----- nvinfo : EIATTR_KPARAM_INFO
	.align		4
.L_45:
        /*0028*/ 	.byte	0x04, 0x17
        /*002a*/ 	.short	(.L_47 - .L_46)
.L_46:
        /*002c*/ 	.word	0x00000000
        /*0030*/ 	.short	0x0003
        /*0032*/ 	.short	0x0018
        /*0034*/ 	.byte	0x00, 0xf0, 0x21, 0x00


	//----- nvinfo : EIATTR_KPARAM_INFO
	.align		4
.L_47:
        /*0038*/ 	.byte	0x04, 0x17
        /*003a*/ 	.short	(.L_49 - .L_48)
.L_48:
        /*003c*/ 	.word	0x00000000
        /*0040*/ 	.short	0x0002
        /*0042*/ 	.short	0x0010
        /*0044*/ 	.byte	0x00, 0xf5, 0x21, 0x00


	//----- nvinfo : EIATTR_KPARAM_INFO
	.align		4
.L_49:
        /*0048*/ 	.byte	0x04, 0x17
        /*004a*/ 	.short	(.L_51 - .L_50)
.L_50:
        /*004c*/ 	.word	0x00000000
        /*0050*/ 	.short	0x0001
        /*0052*/ 	.short	0x0008
        /*0054*/ 	.byte	0x00, 0xf5, 0x21, 0x00


	//----- nvinfo : EIATTR_KPARAM_INFO
	.align		4
.L_51:
        /*0058*/ 	.byte	0x04, 0x17
        /*005a*/ 	.short	(.L_53 - .L_52)
.L_52:
        /*005c*/ 	.word	0x00000000
        /*0060*/ 	.short	0x0000
        /*0062*/ 	.short	0x0000
        /*0064*/ 	.byte	0x00, 0xf5, 0x21, 0x00


	//----- nvinfo : EIATTR_SPARSE_MMA_MASK
	.align		4
.L_53:
        /*0068*/ 	.byte	0x03, 0x50
        /*006a*/ 	.short	0x0000


	//----- nvinfo : EIATTR_MAXREG_COUNT
	.align		4
        /*006c*/ 	.byte	0x03, 0x1b
        /*006e*/ 	.short	0x00ff


	//----- nvinfo : EIATTR_NUM_BARRIERS
	.align		4
        /*0070*/ 	.byte	0x02, 0x4c
        /*0072*/ 	.byte	0x01
	.zero		1


	//----- nvinfo : EIATTR_MERCURY_ISA_VERSION
	.align		4
        /*0074*/ 	.byte	0x03, 0x5f
        /*0076*/ 	.short	0x0101


	//----- nvinfo : EIATTR_VRC_CTA_INIT_COUNT
	.align		4
        /*0078*/ 	.byte	0x02, 0x4a
	.zero		1
	.zero		1


	//----- nvinfo : EIATTR_EXIT_INSTR_OFFSETS
	.align		4
        /*007c*/ 	.byte	0x04, 0x1c
        /*007e*/ 	.short	(.L_55 - .L_54)


	//   ....[0]....
.L_54:
        /*0080*/ 	.word	0x00000100


	//   ....[1]....
        /*0084*/ 	.word	0x00000a00


	//   ....[2]....
        /*0088*/ 	.word	0x00000a80


	//----- nvinfo : EIATTR_CBANK_PARAM_SIZE
	.align		4
.L_55:
        /*008c*/ 	.byte	0x03, 0x19
        /*008e*/ 	.short	0x0030


	//----- nvinfo : EIATTR_PARAM_CBANK
	.align		4
        /*0090*/ 	.byte	0x04, 0x0a
        /*0092*/ 	.short	(.L_57 - .L_56)
	.align		4
.L_56:
        /*0094*/ 	.word	index@(.nv.constant0._Z19matmul_tiled_kernelILm32EEvPfS0_S0_mmm)
        /*0098*/ 	.short	0x0380
        /*009a*/ 	.short	0x0030


	//----- nvinfo : EIATTR_SW_WAR
	.align		4
.L_57:
        /*009c*/ 	.byte	0x04, 0x36
        /*009e*/ 	.short	(.L_59 - .L_58)
.L_58:
        /*00a0*/ 	.word	0x00000008
.L_59:


//--------------------- .nv.info._Z19matmul_naive_kernelILm32EEvPfS0_S0_mmm --------------------------
	.section	.nv.info._Z19matmul_naive_kernelILm32EEvPfS0_S0_mmm,"",@"SHT_CUDA_INFO"
	.sectionflags	@""
	.align	4


	//----- nvinfo : EIATTR_CUDA_API_VERSION
	.align		4
        /*0000*/ 	.byte	0x04, 0x37
        /*0002*/ 	.short	(.L_61 - .L_60)
.L_60:
        /*0004*/ 	.word	0x00000082


	//----- nvinfo : EIATTR_KPARAM_INFO
	.align		4
.L_61:
        /*0008*/ 	.byte	0x04, 0x17
        /*000a*/ 	.short	(.L_63 - .L_62)
.L_62:
        /*000c*/ 	.word	0x00000000
        /*0010*/ 	.short	0x0005
        /*0012*/ 	.short	0x0028
        /*0014*/ 	.byte	0x00, 0xf0, 0x21, 0x00


	//----- nvinfo : EIATTR_KPARAM_INFO
	.align		4
.L_63:
        /*0018*/ 	.byte	0x04, 0x17
        /*001a*/ 	.short	(.L_65 - .L_64)
.L_64:
        /*001c*/ 	.word	0x00000000
        /*0020*/ 	.short	0x0004
        /*0022*/ 	.short	0x0020
        /*0024*/ 	.byte	0x00, 0xf0, 0x21, 0x00


	//----- nvinfo : EIATTR_KPARAM_INFO
	.align		4
.L_65:
        /*0028*/ 	.byte	0x04, 0x17
        /*002a*/ 	.short	(.L_67 - .L_66)
.L_66:
        /*002c*/ 	.word	0x00000000
        /*0030*/ 	.short	0x0003
        /*0032*/ 	.short	0x0018
        /*0034*/ 	.byte	0x00, 0xf0, 0x21, 0x00


	//----- nvinfo : EIATTR_KPARAM_INFO
	.align		4
.L_67:
        /*0038*/ 	.byte	0x04, 0x17
        /*003a*/ 	.short	(.L_69 - .L_68)
.L_68:
        /*003c*/ 	.word	0x00000000
        /*0040*/ 	.short	0x0002
        /*0042*/ 	.short	0x0010
        /*0044*/ 	.byte	0x00, 0xf5, 0x21, 0x00


	//----- nvinfo : EIATTR_KPARAM_INFO
	.align		4
.L_69:
        /*0048*/ 	.byte	0x04, 0x17
        /*004a*/ 	.short	(.L_71 - .L_70)
.L_70:
        /*004c*/ 	.word	0x00000000
        /*0050*/ 	.short	0x0001
        /*0052*/ 	.short	0x0008
        /*0054*/ 	.byte	0x00, 0xf5, 0x21, 0x00


	//----- nvinfo : EIATTR_KPARAM_INFO
	.align		4
.L_71:
        /*0058*/ 	.byte	0x04, 0x17
        /*005a*/ 	.short	(.L_73 - .L_72)
.L_72:
        /*005c*/ 	.word	0x00000000
        /*0060*/ 	.short	0x0000
        /*0062*/ 	.short	0x0000
        /*0064*/ 	.byte	0x00, 0xf5, 0x21, 0x00


	//----- nvinfo : EIATTR_SPARSE_MMA_MASK
	.align		4
.L_73:
        /*0068*/ 	.byte	0x03, 0x50
        /*006a*/ 	.short	0x0000


	//----- nvinfo : EIATTR_MAXREG_COUNT
	.align		4
        /*006c*/ 	.byte	0x03, 0x1b
        /*006e*/ 	.short	0x00ff


	//----- nvinfo : EIATTR_MERCURY_ISA_VERSION
	.align		4
        /*0070*/ 	.byte	0x03, 0x5f
        /*0072*/ 	.short	0x0101


	//----- nvinfo : EIATTR_VRC_CTA_INIT_COUNT
	.align		4
        /*0074*/ 	.byte	0x02, 0x4a
	.zero		1
	.zero		1


	//----- nvinfo : EIATTR_EXIT_INSTR_OFFSETS
	.align		4
        /*0078*/ 	.byte	0x04, 0x1c
        /*007a*/ 	.short	(.L_75 - .L_74)


	//   ....[0]....
.L_74:
        /*007c*/ 	.word	0x000000f0


	//   ....[1]....
        /*0080*/ 	.word	0x00000c80


	//----- nvinfo : EIATTR_CBANK_PARAM_SIZE
	.align		4
.L_75:
        /*0084*/ 	.byte	0x03, 0x19
        /*0086*/ 	.short	0x0030


	//----- nvinfo : EIATTR_PARAM_CBANK
	.align		4
        /*0088*/ 	.byte	0x04, 0x0a
        /*008a*/ 	.short	(.L_77 - .L_76)
	.align		4
.L_76:
        /*008c*/ 	.word	index@(.nv.constant0._Z19matmul_naive_kernelILm32EEvPfS0_S0_mmm)
        /*0090*/ 	.short	0x0380
        /*0092*/ 	.short	0x0030


	//----- nvinfo : EIATTR_SW_WAR
	.align		4
.L_77:
        /*0094*/ 	.byte	0x04, 0x36
        /*0096*/ 	.short	(.L_79 - .L_78)
.L_78:
        /*0098*/ 	.word	0x00000008
.L_79:


//--------------------- .nv.callgraph             --------------------------
	.section	.nv.callgraph,"",@"SHT_CUDA_CALLGRAPH"
	.align	4
	.sectionentsize	8
	.align		4
        /*0000*/ 	.word	0x00000000
	.align		4
        /*0004*/ 	.word	0xffffffff
	.align		4
        /*0008*/ 	.word	0x00000000
	.align		4
        /*000c*/ 	.word	0xfffffffe
	.align		4
        /*0010*/ 	.word	0x00000000
	.align		4
        /*0014*/ 	.word	0xfffffffd
	.align		4
        /*0018*/ 	.word	0x00000000
	.align		4
        /*001c*/ 	.word	0xfffffffc


//--------------------- .text._Z22matmul_tiled_2d_kernelILm128ELm8ELm128ELm32ELm32ELm4ELm4EEvPfS0_S0_mmm --------------------------
	.section	.text._Z22matmul_tiled_2d_kernelILm128ELm8ELm128ELm32ELm32ELm4ELm4EEvPfS0_S0_mmm,"ax",@progbits
	.align	128
        .global         _Z22matmul_tiled_2d_kernelILm128ELm8ELm128ELm32ELm32ELm4ELm4EEvPfS0_S0_mmm
        .type           _Z22matmul_tiled_2d_kernelILm128ELm8ELm128ELm32ELm32ELm4ELm4EEvPfS0_S0_mmm,@function
        .size           _Z22matmul_tiled_2d_kernelILm128ELm8ELm128ELm32ELm32ELm4ELm4EEvPfS0_S0_mmm,(.L_x_40 - _Z22matmul_tiled_2d_kernelILm128ELm8ELm128ELm32ELm32ELm4ELm4EEvPfS0_S0_mmm)
        .other          _Z22matmul_tiled_2d_kernelILm128ELm8ELm128ELm32ELm32ELm4ELm4EEvPfS0_S0_mmm,@"STO_CUDA_ENTRY STV_DEFAULT"
_Z22matmul_tiled_2d_kernelILm128ELm8ELm128ELm32ELm32ELm4ELm4EEvPfS0_S0_mmm:
.text._Z22matmul_tiled_2d_kernelILm128ELm8ELm128ELm32ELm32ELm4ELm4EEvPfS0_S0_mmm:
[----:B------:R-:W-:Y:S01]  /*0000*/  LDC R1, c[0x0][0x37c] ;  /* 0x0000df00ff017b82 */ /* 0x000fe20000000800 */
[----:B------:R-:W0:Y:S01]  /*0010*/  LDCU.64 UR4, c[0x0][0x3a0] ;  /* 0x00007400ff0477ac */ /* 0x000e220008000a00 */
[----:B------:R-:W1:Y:S06]  /*0020*/  S2R R4, SR_TID.X ;  /* 0x0000000000047919 */ /* 0x000e6c0000002100 */
[----:B------:R-:W2:Y:S01]  /*0030*/  S2UR UR6, SR_CTAID.Y ;  /* 0x00000000000679c3 */ /* 0x000ea20000002600 */
[----:B------:R-:W-:Y:S02]  /*0040*/  HFMA2 R39, -RZ, RZ, 0, 0 ;  /* 0x00000000ff277431 */ /* 0x000fe400000001ff */
[----:B------:R-:W-:Y:S01]  /*0050*/  IMAD.MOV.U32 R0, RZ, RZ, RZ ;  /* 0x000000ffff007224 */ /* 0x000fe200078e00ff */
[----:B------:R-:W3:Y:S01]  /*0060*/  S2R R3, SR_CTAID.X ;  /* 0x0000000000037919 */ /* 0x000ee20000002500 */
[----:B------:R-:W-:Y:S01]  /*0070*/  IMAD.MOV.U32 R19, RZ, RZ, RZ ;  /* 0x000000ffff137224 */ /* 0x000fe200078e00ff */
[----:B------:R-:W-:Y:S01]  /*0080*/  CS2R R16, SRZ ;  /* 0x0000000000107805 */ /* 0x000fe2000001ff00 */
[----:B------:R-:W-:Y:S01]  /*0090*/  IMAD.MOV.U32 R41, RZ, RZ, RZ ;  /* 0x000000ffff297224 */ /* 0x000fe200078e00ff */
[----:B------:R-:W-:Y:S01]  /*00a0*/  CS2R R20, SRZ ;  /* 0x0000000000147805 */ /* 0x000fe2000001ff00 */
[----:B------:R-:W-:Y:S01]  /*00b0*/  IMAD.MOV.U32 R23, RZ, RZ, RZ ;  /* 0x000000ffff177224 */ /* 0x000fe200078e00ff */
[----:B------:R-:W-:Y:S01]  /*00c0*/  CS2R R34, SRZ ;  /* 0x0000000000227805 */ /* 0x000fe2000001ff00 */
[----:B------:R-:W-:Y:S01]  /*00d0*/  IMAD.MOV.U32 R29, RZ, RZ, RZ ;  /* 0x000000ffff1d7224 */ /* 0x000fe200078e00ff */
[----:B------:R-:W-:Y:S01]  /*00e0*/  MOV R43, RZ ;  /* 0x000000ff002b7202 */ /* 0x000fe20000000f00 */
[----:B------:R-:W-:Y:S01]  /*00f0*/  IMAD.MOV.U32 R27, RZ, RZ, RZ ;  /* 0x000000ffff1b7224 */ /* 0x000fe200078e00ff */
[----:B------:R-:W4:Y:S01]  /*0100*/  LDCU.64 UR8, c[0x0][0x358] ;  /* 0x00006b00ff0877ac */ /* 0x000f220008000a00 */
[----:B------:R-:W-:-:S02]  /*0110*/  IMAD.MOV.U32 R33, RZ, RZ, RZ ;  /* 0x000000ffff217224 */ /* 0x000fc400078e00ff */
[----:B------:R-:W-:Y:S01]  /*0120*/  IMAD.MOV.U32 R37, RZ, RZ, RZ ;  /* 0x000000ffff257224 */ /* 0x000fe200078e00ff */
[----:B0-----:R-:W-:Y:S01]  /*0130*/  UISETP.NE.U32.AND UP0, UPT, UR4, URZ, UPT ;  /* 0x000000ff0400728c */ /* 0x001fe2000bf05070 */
[----:B------:R-:W-:-:S03]  /*0140*/  IMAD.MOV.U32 R25, RZ, RZ, RZ ;  /* 0x000000ffff197224 */ /* 0x000fc600078e00ff */
[----:B------:R-:W-:Y:S02]  /*0150*/  UISETP.NE.AND.EX UP0, UPT, UR5, URZ, UPT, UP0 ;  /* 0x000000ff0500728c */ /* 0x000fe4000bf05300 */
[----:B--2---:R-:W-:Y:S01]  /*0160*/  USHF.L.U32 UR6, UR6, 0x7, URZ ;  /* 0x0000000706067899 */ /* 0x004fe200080006ff */
[----:B-1----:R-:W-:Y:S02]  /*0170*/  LOP3.LUT R32, R4, 0x1f, RZ, 0xc0, !PT ;  /* 0x0000001f04207812 */ /* 0x002fe400078ec0ff */
[----:B------:R-:W-:-:S04]  /*0180*/  SHF.R.U32.HI R5, RZ, 0x5, R4 ;  /* 0x00000005ff057819 */ /* 0x000fc80000011604 */
[----:B------:R-:W-:Y:S05]  /*0190*/  BRA.U !UP0, `(.L_x_0) ;  /* 0x0000000d08cc7547 */ /* 0x000fea000b800000 */
[----:B------:R-:W0:Y:S01]  /*01a0*/  S2UR UR7, SR_CgaCtaId ;  /* 0x00000000000779c3 */ /* 0x000e220000008800 */
[----:B------:R-:W-:Y:S01]  /*01b0*/  UMOV UR4, 0x400 ;  /* 0x0000040000047882 */ /* 0x000fe20000000000 */
[C---:B------:R-:W-:Y:S01]  /*01c0*/  IMAD.SHL.U32 R0, R4.reuse, 0x4, RZ ;  /* 0x0000000404007824 */ /* 0x040fe200078e00ff */
[----:B------:R-:W-:Y:S01]  /*01d0*/  UIADD3 UR5, UPT, UPT, UR4, 0x1000, URZ ;  /* 0x0000100004057890 */ /* 0x000fe2000fffe0ff */
[----:B------:R-:W-:Y:S02]  /*01e0*/  LOP3.LUT R6, R4, 0x7f, RZ, 0xc0, !PT ;  /* 0x0000007f04067812 */ /* 0x000fe400078ec0ff */
[----:B------:R-:W-:Y:S01]  /*01f0*/  CS2R R34, SRZ ;  /* 0x0000000000227805 */ /* 0x000fe2000001ff00 */
[----:B------:R-:W-:Y:S01]  /*0200*/  IMAD.MOV.U32 R25, RZ, RZ, RZ ;  /* 0x000000ffff197224 */ /* 0x000fe200078e00ff */
[C---:B------:R-:W-:Y:S01]  /*0210*/  LOP3.LUT R2, R0.reuse, 0xfe0, RZ, 0xc0, !PT ;  /* 0x00000fe000027812 */ /* 0x040fe200078ec0ff */
[----:B------:R-:W-:Y:S01]  /*0220*/  IMAD.MOV.U32 R37, RZ, RZ, RZ ;  /* 0x000000ffff257224 */ /* 0x000fe200078e00ff */
[C---:B------:R-:W-:Y:S01]  /*0230*/  LOP3.LUT R7, R0.reuse, 0x1c, RZ, 0xc0, !PT ;  /* 0x0000001c00077812 */ /* 0x040fe200078ec0ff */
[----:B------:R-:W-:Y:S01]  /*0240*/  IMAD.MOV.U32 R33, RZ, RZ, RZ ;  /* 0x000000ffff217224 */ /* 0x000fe200078e00ff */
[C---:B------:R-:W-:Y:S01]  /*0250*/  LOP3.LUT R8, R0.reuse, 0xe00, RZ, 0xc0, !PT ;  /* 0x00000e0000087812 */ /* 0x040fe200078ec0ff */
[----:B------:R-:W-:Y:S01]  /*0260*/  IMAD.MOV.U32 R39, RZ, RZ, RZ ;  /* 0x000000ffff277224 */ /* 0x000fe200078e00ff */
[----:B------:R-:W-:Y:S01]  /*0270*/  LOP3.LUT R9, R0, 0x1fc, RZ, 0xc0, !PT ;  /* 0x000001fc00097812 */ /* 0x000fe200078ec0ff */
[----:B------:R-:W-:Y:S01]  /*0280*/  IMAD.MOV.U32 R29, RZ, RZ, RZ ;  /* 0x000000ffff1d7224 */ /* 0x000fe200078e00ff */
[----:B------:R-:W-:-:S02]  /*0290*/  MOV R27, RZ ;  /* 0x000000ff001b7202 */ /* 0x000fc40000000f00 */
[----:B------:R-:W-:Y:S01]  /*02a0*/  CS2R R20, SRZ ;  /* 0x0000000000147805 */ /* 0x000fe2000001ff00 */
[----:B------:R-:W-:Y:S01]  /*02b0*/  IMAD.MOV.U32 R23, RZ, RZ, RZ ;  /* 0x000000ffff177224 */ /* 0x000fe200078e00ff */
[----:B------:R-:W-:Y:S01]  /*02c0*/  CS2R R16, SRZ ;  /* 0x0000000000107805 */ /* 0x000fe2000001ff00 */
[----:B------:R-:W-:Y:S01]  /*02d0*/  IMAD.MOV.U32 R41, RZ, RZ, RZ ;  /* 0x000000ffff297224 */ /* 0x000fe200078e00ff */
[----:B------:R-:W-:Y:S01]  /*02e0*/  MOV R19, RZ ;  /* 0x000000ff00137202 */ /* 0x000fe20000000f00 */
[----:B------:R-:W-:Y:S01]  /*02f0*/  IMAD.MOV.U32 R43, RZ, RZ, RZ ;  /* 0x000000ffff2b7224 */ /* 0x000fe200078e00ff */
[----:B------:R-:W1:Y:S01]  /*0300*/  LDCU.64 UR10, c[0x0][0x3a8] ;  /* 0x00007500ff0a77ac */ /* 0x000e620008000a00 */
[----:B0-----:R-:W-:Y:S02]  /*0310*/  ULEA UR4, UR7, UR4, 0x18 ;  /* 0x0000000407047291 */ /* 0x001fe4000f8ec0ff */
[----:B------:R-:W-:Y:S01]  /*0320*/  ULEA UR5, UR7, UR5, 0x18 ;  /* 0x0000000507057291 */ /* 0x000fe2000f8ec0ff */
[----:B------:R-:W0:Y:S03]  /*0330*/  LDCU.64 UR14, c[0x0][0x3a0] ;  /* 0x00007400ff0e77ac */ /* 0x000e260008000a00 */
[----:B------:R-:W-:Y:S01]  /*0340*/  IADD3 R2, PT, PT, R7, UR4, R2 ;  /* 0x0000000407027c10 */ /* 0x000fe2000fffe002 */
[----:B------:R-:W-:Y:S01]  /*0350*/  IMAD.MOV.U32 R7, RZ, RZ, RZ ;  /* 0x000000ffff077224 */ /* 0x000fe200078e00ff */
[----:B------:R-:W-:Y:S01]  /*0360*/  IADD3 R0, PT, PT, R9, UR5, R8 ;  /* 0x0000000509007c10 */ /* 0x000fe2000fffe008 */
[----:B------:R-:W2:Y:S01]  /*0370*/  LDCU.64 UR12, c[0x0][0x398] ;  /* 0x00007300ff0c77ac */ /* 0x000ea20008000a00 */
[----:B------:R-:W-:Y:S01]  /*0380*/  LEA R5, R5, UR4, 0x5 ;  /* 0x0000000405057c11 */ /* 0x000fe2000f8e28ff */
[----:B---3--:R-:W-:Y:S01]  /*0390*/  IMAD.WIDE.U32 R6, R3, 0x80, R6 ;  /* 0x0000008003067825 */ /* 0x008fe200078e0006 */
[----:B------:R-:W-:Y:S01]  /*03a0*/  LEA R32, R32, UR5, 0x2 ;  /* 0x0000000520207c11 */ /* 0x000fe2000f8e10ff */
[----:B------:R-:W-:Y:S01]  /*03b0*/  UMOV UR4, URZ ;  /* 0x000000ff00047c82 */ /* 0x000fe20008000000 */
[----:B------:R-:W-:-:S05]  /*03c0*/  UMOV UR5, URZ ;  /* 0x000000ff00057c82 */ /* 0x000fca0008000000 */
.L_x_1:
[C---:B------:R-:W-:Y:S01]  /*03d0*/  LOP3.LUT R14, R4.reuse, 0x7, RZ, 0xc0, !PT ;  /* 0x00000007040e7812 */ /* 0x040fe200078ec0ff */
[----:B------:R-:W-:Y:S01]  /*03e0*/  IMAD.MOV.U32 R22, RZ, RZ, RZ ;  /* 0x000000ffff167224 */ /* 0x000fe200078e00ff */
[----:B------:R-:W-:Y:S02]  /*03f0*/  LEA.HI R31, P4, R4, UR4, RZ, 0x19 ;  /* 0x00000004041f7c11 */ /* 0x000fe4000f89c8ff */
[----:B------:R-:W-:Y:S02]  /*0400*/  IADD3 R14, P2, PT, R14, UR4, RZ ;  /* 0x000000040e0e7c10 */ /* 0x000fe4000ff5e0ff */
[----:B-1----:R-:W-:Y:S01]  /*0410*/  ISETP.GE.U32.AND P1, PT, R6, UR10, PT ;  /* 0x0000000a06007c0c */ /* 0x002fe2000bf26070 */
[----:B------:R-:W-:Y:S01]  /*0420*/  IMAD.X R18, RZ, RZ, UR5, P4 ;  /* 0x00000005ff127e24 */ /* 0x000fe2000a0e06ff */
[----:B------:R-:W-:Y:S01]  /*0430*/  LEA.HI R45, R4, UR6, RZ, 0x1d ;  /* 0x00000006042d7c11 */ /* 0x000fe2000f8fe8ff */
[----:B------:R-:W-:Y:S01]  /*0440*/  IMAD.X R15, RZ, RZ, UR5, P2 ;  /* 0x00000005ff0f7e24 */ /* 0x000fe200090e06ff */
[----:B------:R-:W-:-:S02]  /*0450*/  ISETP.GE.U32.AND P0, PT, R14, UR10, PT ;  /* 0x0000000a0e007c0c */ /* 0x000fc4000bf06070 */
[----:B------:R-:W-:Y:S02]  /*0460*/  ISETP.GE.U32.AND.EX P1, PT, R7, UR11, PT, P1 ;  /* 0x0000000b07007c0c */ /* 0x000fe4000bf26110 */
[----:B--2---:R-:W-:Y:S02]  /*0470*/  ISETP.GE.U32.AND P3, PT, R31, UR12, PT ;  /* 0x0000000c1f007c0c */ /* 0x004fe4000bf66070 */
[----:B------:R-:W-:Y:S02]  /*0480*/  ISETP.GE.U32.AND P2, PT, R45, UR12, PT ;  /* 0x0000000c2d007c0c */ /* 0x000fe4000bf46070 */
[----:B------:R-:W-:Y:S02]  /*0490*/  ISETP.GE.U32.AND.EX P0, PT, R15, UR11, PT, P0 ;  /* 0x0000000b0f007c0c */ /* 0x000fe4000bf06100 */
[----:B------:R-:W-:Y:S02]  /*04a0*/  ISETP.GE.U32.OR.EX P1, PT, R18, UR13, P1, P3 ;  /* 0x0000000d12007c0c */ /* 0x000fe40008f26530 */
[----:B------:R-:W-:-:S11]  /*04b0*/  ISETP.GE.U32.OR.EX P0, PT, RZ, UR13, P0, P2 ;  /* 0x0000000dff007c0c */ /* 0x000fd60008706520 */
[----:B------:R-:W1:Y:S01]  /*04c0*/  @!P1 LDC.64 R8, c[0x0][0x388] ;  /* 0x0000e200ff089b82 */ /* 0x000e620000000a00 */
[----:B------:R-:W-:Y:S02]  /*04d0*/  @!P1 IMAD R18, R18, UR10, RZ ;  /* 0x0000000a12129c24 */ /* 0x000fe4000f8e02ff */
[----:B------:R-:W-:-:S04]  /*04e0*/  @!P1 IMAD.WIDE.U32 R12, R31, UR10, R6 ;  /* 0x0000000a1f0c9c25 */ /* 0x000fc8000f8e0006 */
[----:B------:R-:W-:Y:S01]  /*04f0*/  @!P1 IMAD R31, R31, UR11, R18 ;  /* 0x0000000b1f1f9c24 */ /* 0x000fe2000f8e0212 */
[----:B------:R-:W2:Y:S01]  /*0500*/  @!P0 LDC.64 R10, c[0x0][0x380] ;  /* 0x0000e000ff0a8b82 */ /* 0x000ea20000000a00 */
[----:B0-----:R-:W-:-:S04]  /*0510*/  @!P0 IMAD.WIDE.U32 R14, R45, UR14, R14 ;  /* 0x0000000e2d0e8c25 */ /* 0x001fc8000f8e000e */
[----:B------:R-:W-:Y:S01]  /*0520*/  IMAD.MOV.U32 R18, RZ, RZ, RZ ;  /* 0x000000ffff127224 */ /* 0x000fe200078e00ff */
[----:B-1----:R-:W-:Y:S02]  /*0530*/  @!P1 LEA R44, P3, R12, R8, 0x2 ;  /* 0x000000080c2c9211 */ /* 0x002fe400078610ff */
[----:B------:R-:W-:Y:S01]  /*0540*/  @!P1 IADD3 R8, PT, PT, R13, R31, RZ ;  /* 0x0000001f0d089210 */ /* 0x000fe20007ffe0ff */
[----:B------:R-:W-:-:S03]  /*0550*/  @!P0 IMAD R13, R45, UR15, R15 ;  /* 0x0000000f2d0d8c24 */ /* 0x000fc6000f8e020f */
[----:B------:R-:W-:Y:S02]  /*0560*/  @!P1 LEA.HI.X R45, R12, R9, R8, 0x2, P3 ;  /* 0x000000090c2d9211 */ /* 0x000fe400018f1408 */
[----:B--2---:R-:W-:-:S03]  /*0570*/  @!P0 LEA R30, P2, R14, R10, 0x2 ;  /* 0x0000000a0e1e8211 */ /* 0x004fc600078410ff */
[----:B----4-:R-:W2:Y:S01]  /*0580*/  @!P1 LDG.E R22, desc[UR8][R44.64] ;  /* 0x000000082c169981 */ /* 0x010ea2000c1e1900 */
[----:B------:R-:W-:-:S05]  /*0590*/  @!P0 LEA.HI.X R31, R14, R11, R13, 0x2, P2 ;  /* 0x0000000b0e1f8211 */ /* 0x000fca00010f140d */
[----:B------:R-:W3:Y:S04]  /*05a0*/  @!P0 LDG.E R18, desc[UR8][R30.64] ;  /* 0x000000081e128981 */ /* 0x000ee8000c1e1900 */
[----:B---3--:R-:W-:Y:S04]  /*05b0*/  STS [R2], R18 ;  /* 0x0000001202007388 */ /* 0x008fe80000000800 */
[----:B--2---:R-:W-:Y:S01]  /*05c0*/  STS [R0], R22 ;  /* 0x0000001600007388 */ /* 0x004fe20000000800 */
[----:B------:R-:W-:Y:S06]  /*05d0*/  BAR.SYNC.DEFER_BLOCKING 0x0 ;  /* 0x0000000000007b1d */ /* 0x000fec0000010000 */
[----:B------:R-:W-:Y:S04]  /*05e0*/  LDS R38, [R32] ;  /* 0x0000000020267984 */ /* 0x000fe80000000800 */
[----:B------:R-:W0:Y:S04]  /*05f0*/  LDS.128 R8, [R5] ;  /* 0x0000000005087984 */ /* 0x000e280000000c00 */
[----:B------:R-:W1:Y:S04]  /*0600*/  LDS R36, [R32+0x80] ;  /* 0x0000800020247984 */ /* 0x000e680000000800 */
[----:B------:R-:W2:Y:S04]  /*0610*/  LDS R28, [R32+0x100] ;  /* 0x00010000201c7984 */ /* 0x000ea80000000800 */
[----:B------:R-:W3:Y:S04]  /*0620*/  LDS R31, [R32+0x180] ;  /* 0x00018000201f7984 */ /* 0x000ee80000000800 */
[----:B------:R-:W4:Y:S01]  /*0630*/  LDS.128 R12, [R5+0x400] ;  /* 0x00040000050c7984 */ /* 0x000f220000000c00 */
[C---:B0-----:R-:W-:Y:S01]  /*0640*/  FFMA R26, R8.reuse, R38, R43 ;  /* 0x00000026081a7223 */ /* 0x041fe2000000002b */
[C---:B-1----:R-:W-:Y:S01]  /*0650*/  FFMA R30, R8.reuse, R36, R19 ;  /* 0x00000024081e7223 */ /* 0x042fe20000000013 */
[C---:B--2---:R-:W-:Y:S01]  /*0660*/  FFMA R24, R8.reuse, R28, R17 ;  /* 0x0000001c08187223 */ /* 0x044fe20000000011 */
[----:B---3--:R-:W-:-:S02]  /*0670*/  FFMA R8, R8, R31, R16 ;  /* 0x0000001f08087223 */ /* 0x008fc40000000010 */
[----:B------:R-:W0:Y:S01]  /*0680*/  LDS.128 R16, [R5+0x800] ;  /* 0x0008000005107984 */ /* 0x000e220000000c00 */
[-C--:B----4-:R-:W-:Y:S01]  /*0690*/  FFMA R42, R38, R12.reuse, R41 ;  /* 0x0000000c262a7223 */ /* 0x090fe20000000029 */
[-C--:B------:R-:W-:Y:S01]  /*06a0*/  FFMA R40, R36, R12.reuse, R23 ;  /* 0x0000000c24287223 */ /* 0x080fe20000000017 */
[-C--:B------:R-:W-:Y:S01]  /*06b0*/  FFMA R44, R28, R12.reuse, R21 ;  /* 0x0000000c1c2c7223 */ /* 0x080fe20000000015 */
[C---:B------:R-:W-:Y:S02]  /*06c0*/  FFMA R12, R31.reuse, R12, R20 ;  /* 0x0000000c1f0c7223 */ /* 0x040fe40000000014 */
[----:B------:R-:W1:Y:S01]  /*06d0*/  LDS.128 R20, [R5+0xc00] ;  /* 0x000c000005147984 */ /* 0x000e620000000c00 */
[-C--:B0-----:R-:W-:Y:S01]  /*06e0*/  FFMA R35, R38, R16.reuse, R35 ;  /* 0x0000001026237223 */ /* 0x081fe20000000023 */
[-C--:B------:R-:W-:Y:S01]  /*06f0*/  FFMA R29, R36, R16.reuse, R29 ;  /* 0x00000010241d7223 */ /* 0x080fe2000000001d */
[-C--:B------:R-:W-:Y:S01]  /*0700*/  FFMA R39, R28, R16.reuse, R39 ;  /* 0x000000101c277223 */ /* 0x080fe20000000027 */
[----:B------:R-:W-:-:S02]  /*0710*/  FFMA R16, R31, R16, R27 ;  /* 0x000000101f107223 */ /* 0x000fc4000000001b */
[----:B------:R-:W0:Y:S01]  /*0720*/  LDS R27, [R32+0x280] ;  /* 0x00028000201b7984 */ /* 0x000e220000000800 */
[-C--:B-1----:R-:W-:Y:S01]  /*0730*/  FFMA R38, R38, R20.reuse, R33 ;  /* 0x0000001426267223 */ /* 0x082fe20000000021 */
[-C--:B------:R-:W-:Y:S02]  /*0740*/  FFMA R37, R36, R20.reuse, R37 ;  /* 0x0000001424257223 */ /* 0x080fe40000000025 */
[----:B------:R-:W1:Y:S04]  /*0750*/  LDS R33, [R32+0x200] ;  /* 0x0002000020217984 */ /* 0x000e680000000800 */
[----:B------:R-:W2:Y:S01]  /*0760*/  LDS R36, [R32+0x300] ;  /* 0x0003000020247984 */ /* 0x000ea20000000800 */
[-C--:B------:R-:W-:Y:S01]  /*0770*/  FFMA R28, R28, R20.reuse, R25 ;  /* 0x000000141c1c7223 */ /* 0x080fe20000000019 */
[----:B------:R-:W-:-:S02]  /*0780*/  FFMA R20, R31, R20, R34 ;  /* 0x000000141f147223 */ /* 0x000fc40000000022 */
[----:B------:R-:W3:Y:S04]  /*0790*/  LDS R25, [R32+0x380] ;  /* 0x0003800020197984 */ /* 0x000ee80000000800 */
[----:B------:R-:W4:Y:S01]  /*07a0*/  LDS R34, [R32+0x500] ;  /* 0x0005000020227984 */ /* 0x000f220000000800 */
[C---:B0-----:R-:W-:Y:S01]  /*07b0*/  FFMA R43, R27.reuse, R9, R30 ;  /* 0x000000091b2b7223 */ /* 0x041fe2000000001e */
[C---:B------:R-:W-:Y:S01]  /*07c0*/  FFMA R45, R27.reuse, R13, R40 ;  /* 0x0000000d1b2d7223 */ /* 0x040fe20000000028 */
[C---:B------:R-:W-:Y:S01]  /*07d0*/  FFMA R29, R27.reuse, R17, R29 ;  /* 0x000000111b1d7223 */ /* 0x040fe2000000001d */
[----:B------:R-:W-:Y:S01]  /*07e0*/  FFMA R37, R27, R21, R37 ;  /* 0x000000151b257223 */ /* 0x000fe20000000025 */
[-C--:B-1----:R-:W-:Y:S01]  /*07f0*/  FFMA R31, R33, R9.reuse, R26 ;  /* 0x00000009211f7223 */ /* 0x082fe2000000001a */
[----:B------:R-:W-:Y:S01]  /*0800*/  LDS R30, [R32+0x580] ;  /* 0x00058000201e7984 */ /* 0x000fe20000000800 */
[----:B--2---:R-:W-:-:S03]  /*0810*/  FFMA R27, R36, R9, R24 ;  /* 0x00000009241b7223 */ /* 0x004fc60000000018 */
[----:B------:R-:W0:Y:S01]  /*0820*/  LDS R26, [R32+0x400] ;  /* 0x00040000201a7984 */ /* 0x000e220000000800 */
[----:B------:R-:W-:-:S03]  /*0830*/  FFMA R44, R36, R13, R44 ;  /* 0x0000000d242c7223 */ /* 0x000fc6000000002c */
[----:B------:R-:W1:Y:S01]  /*0840*/  LDS R24, [R32+0x480] ;  /* 0x0004800020187984 */ /* 0x000e620000000800 */
[C---:B------:R-:W-:Y:S01]  /*0850*/  FFMA R39, R36.reuse, R17, R39 ;  /* 0x0000001124277223 */ /* 0x040fe20000000027 */
[----:B------:R-:W-:Y:S02]  /*0860*/  FFMA R36, R36, R21, R28 ;  /* 0x0000001524247223 */ /* 0x000fe4000000001c */
[----:B------:R-:W2:Y:S01]  /*0870*/  LDS R28, [R32+0x600] ;  /* 0x00060000201c7984 */ /* 0x000ea20000000800 */
[C---:B------:R-:W-:Y:S01]  /*0880*/  FFMA R41, R33.reuse, R13, R42 ;  /* 0x0000000d21297223 */ /* 0x040fe2000000002a */
[C---:B------:R-:W-:Y:S01]  /*0890*/  FFMA R35, R33.reuse, R17, R35 ;  /* 0x0000001121237223 */ /* 0x040fe20000000023 */
[----:B------:R-:W-:Y:S01]  /*08a0*/  FFMA R33, R33, R21, R38 ;  /* 0x0000001521217223 */ /* 0x000fe20000000026 */
[C---:B---3--:R-:W-:Y:S01]  /*08b0*/  FFMA R9, R25.reuse, R9, R8 ;  /* 0x0000000919097223 */ /* 0x048fe20000000008 */
[C---:B------:R-:W-:Y:S01]  /*08c0*/  FFMA R13, R25.reuse, R13, R12 ;  /* 0x0000000d190d7223 */ /* 0x040fe2000000000c */
[C---:B------:R-:W-:Y:S01]  /*08d0*/  FFMA R21, R25.reuse, R21, R20 ;  /* 0x0000001519157223 */ /* 0x040fe20000000014 */
[----:B------:R-:W-:Y:S01]  /*08e0*/  FFMA R17, R25, R17, R16 ;  /* 0x0000001119117223 */ /* 0x000fe20000000010 */
[C---:B----4-:R-:W-:Y:S01]  /*08f0*/  FFMA R38, R34.reuse, R10, R27 ;  /* 0x0000000a22267223 */ /* 0x050fe2000000001b */
[----:B------:R-:W3:Y:S01]  /*0900*/  LDS R8, [R32+0x680] ;  /* 0x0006800020087984 */ /* 0x000ee20000000800 */
[C---:B------:R-:W-:Y:S01]  /*0910*/  FFMA R36, R34.reuse, R22, R36 ;  /* 0x0000001622247223 */ /* 0x040fe20000000024 */
[C---:B------:R-:W-:Y:S01]  /*0920*/  FFMA R44, R34.reuse, R14, R44 ;  /* 0x0000000e222c7223 */ /* 0x040fe2000000002c */
[----:B------:R-:W-:-:S02]  /*0930*/  FFMA R42, R34, R18, R39 ;  /* 0x00000012222a7223 */ /* 0x000fc40000000027 */
[----:B------:R-:W-:Y:S01]  /*0940*/  LDS R39, [R32+0x980] ;  /* 0x0009800020277984 */ /* 0x000fe20000000800 */
[C---:B0-----:R-:W-:Y:S01]  /*0950*/  FFMA R31, R26.reuse, R10, R31 ;  /* 0x0000000a1a1f7223 */ /* 0x041fe2000000001f */
[C---:B------:R-:W-:Y:S01]  /*0960*/  FFMA R12, R26.reuse, R14, R41 ;  /* 0x0000000e1a0c7223 */ /* 0x040fe20000000029 */
[C---:B------:R-:W-:Y:S01]  /*0970*/  FFMA R20, R26.reuse, R18, R35 ;  /* 0x000000121a147223 */ /* 0x040fe20000000023 */
[----:B------:R-:W-:Y:S01]  /*0980*/  FFMA R26, R26, R22, R33 ;  /* 0x000000161a1a7223 */ /* 0x000fe20000000021 */
[C---:B-1----:R-:W-:Y:S01]  /*0990*/  FFMA R43, R24.reuse, R10, R43 ;  /* 0x0000000a182b7223 */ /* 0x042fe2000000002b */
[----:B------:R-:W-:Y:S01]  /*09a0*/  FFMA R16, R24, R14, R45 ;  /* 0x0000000e18107223 */ /* 0x000fe2000000002d */
[----:B------:R-:W-:Y:S01]  /*09b0*/  FFMA R10, R30, R10, R9 ;  /* 0x0000000a1e0a7223 */ /* 0x000fe20000000009 */
[----:B------:R-:W0:Y:S01]  /*09c0*/  LDS R45, [R32+0x780] ;  /* 0x00078000202d7984 */ /* 0x000e220000000800 */
[-C--:B------:R-:W-:Y:S01]  /*09d0*/  FFMA R37, R24, R22.reuse, R37 ;  /* 0x0000001618257223 */ /* 0x080fe20000000025 */
[----:B------:R-:W-:-:S02]  /*09e0*/  FFMA R22, R30, R22, R21 ;  /* 0x000000161e167223 */ /* 0x000fc40000000015 */
[----:B------:R-:W1:Y:S01]  /*09f0*/  LDS R9, [R32+0x700] ;  /* 0x0007000020097984 */ /* 0x000e620000000800 */
[----:B------:R-:W-:Y:S01]  /*0a00*/  FFMA R40, R24, R18, R29 ;  /* 0x0000001218287223 */ /* 0x000fe2000000001d */
[C---:B------:R-:W-:Y:S01]  /*0a10*/  FFMA R14, R30.reuse, R14, R13 ;  /* 0x0000000e1e0e7223 */ /* 0x040fe2000000000d */
[----:B------:R-:W-:Y:S01]  /*0a20*/  FFMA R34, R30, R18, R17 ;  /* 0x000000121e227223 */ /* 0x000fe20000000011 */
[C---:B--2---:R-:W-:Y:S01]  /*0a30*/  FFMA R21, R28.reuse, R23, R26 ;  /* 0x000000171c157223 */ /* 0x044fe2000000001a */
[C---:B------:R-:W-:Y:S01]  /*0a40*/  FFMA R41, R28.reuse, R11, R31 ;  /* 0x0000000b1c297223 */ /* 0x040fe2000000001f */
[C---:B------:R-:W-:Y:S01]  /*0a50*/  FFMA R13, R28.reuse, R15, R12 ;  /* 0x0000000f1c0d7223 */ /* 0x040fe2000000000c */
[----:B------:R-:W-:Y:S01]  /*0a60*/  FFMA R17, R28, R19, R20 ;  /* 0x000000131c117223 */ /* 0x000fe20000000014 */
[----:B------:R-:W-:Y:S04]  /*0a70*/  LDS R18, [R32+0x800] ;  /* 0x0008000020127984 */ /* 0x000fe80000000800 */
[----:B------:R-:W-:Y:S04]  /*0a80*/  LDS R33, [R32+0x880] ;  /* 0x0008800020217984 */ /* 0x000fe80000000800 */
[----:B------:R-:W-:Y:S04]  /*0a90*/  LDS R35, [R32+0x900] ;  /* 0x0009000020237984 */ /* 0x000fe80000000800 */
[----:B------:R-:W2:Y:S04]  /*0aa0*/  LDS.128 R24, [R5+0x10] ;  /* 0x0000100005187984 */ /* 0x000ea80000000c00 */
[----:B------:R-:W4:Y:S01]  /*0ab0*/  LDS.128 R28, [R5+0x410] ;  /* 0x00041000051c7984 */ /* 0x000f220000000c00 */
[C---:B---3--:R-:W-:Y:S01]  /*0ac0*/  FFMA R20, R8.reuse, R11, R43 ;  /* 0x0000000b08147223 */ /* 0x048fe2000000002b */
[C---:B------:R-:W-:Y:S01]  /*0ad0*/  FFMA R12, R8.reuse, R15, R16 ;  /* 0x0000000f080c7223 */ /* 0x040fe20000000010 */
[C---:B------:R-:W-:Y:S01]  /*0ae0*/  FFMA R40, R8.reuse, R19, R40 ;  /* 0x0000001308287223 */ /* 0x040fe20000000028 */
[----:B------:R-:W-:Y:S01]  /*0af0*/  FFMA R16, R8, R23, R37 ;  /* 0x0000001708107223 */ /* 0x000fe20000000025 */
[C---:B0-----:R-:W-:Y:S01]  /*0b00*/  FFMA R10, R45.reuse, R11, R10 ;  /* 0x0000000b2d0a7223 */ /* 0x041fe2000000000a */
[----:B------:R-:W-:Y:S01]  /*0b10*/  FFMA R14, R45, R15, R14 ;  /* 0x0000000f2d0e7223 */ /* 0x000fe2000000000e */
[C---:B-1----:R-:W-:Y:S01]  /*0b20*/  FFMA R38, R9.reuse, R11, R38 ;  /* 0x0000000b09267223 */ /* 0x042fe20000000026 */
[C---:B------:R-:W-:Y:S01]  /*0b30*/  FFMA R44, R9.reuse, R15, R44 ;  /* 0x0000000f092c7223 */ /* 0x040fe2000000002c */
[C---:B------:R-:W-:Y:S01]  /*0b40*/  FFMA R42, R9.reuse, R19, R42 ;  /* 0x00000013092a7223 */ /* 0x040fe2000000002a */
[----:B------:R-:W-:Y:S01]  /*0b50*/  FFMA R36, R9, R23, R36 ;  /* 0x0000001709247223 */ /* 0x000fe20000000024 */
[C---:B------:R-:W-:Y:S01]  /*0b60*/  FFMA R34, R45.reuse, R19, R34 ;  /* 0x000000132d227223 */ /* 0x040fe20000000022 */
[----:B------:R-:W-:Y:S01]  /*0b70*/  FFMA R22, R45, R23, R22 ;  /* 0x000000172d167223 */ /* 0x000fe20000000016 */
[C---:B--2---:R-:W-:Y:S01]  /*0b80*/  FFMA R41, R24.reuse, R18, R41 ;  /* 0x0000001218297223 */ /* 0x044fe20000000029 */
[C---:B------:R-:W-:Y:S01]  /*0b90*/  FFMA R20, R24.reuse, R33, R20 ;  /* 0x0000002118147223 */ /* 0x040fe20000000014 */
[C---:B------:R-:W-:Y:S01]  /*0ba0*/  FFMA R38, R24.reuse, R35, R38 ;  /* 0x0000002318267223 */ /* 0x040fe20000000026 */
[----:B------:R-:W-:Y:S01]  /*0bb0*/  FFMA R24, R24, R39, R10 ;  /* 0x0000002718187223 */ /* 0x000fe2000000000a */
[-C--:B----4-:R-:W-:Y:S01]  /*0bc0*/  FFMA R19, R18, R28.reuse, R13 ;  /* 0x0000001c12137223 */ /* 0x090fe2000000000d */
[-C--:B------:R-:W-:Y:S01]  /*0bd0*/  FFMA R23, R33, R28.reuse, R12 ;  /* 0x0000001c21177223 */ /* 0x080fe2000000000c */
[-C--:B------:R-:W-:Y:S01]  /*0be0*/  FFMA R44, R35, R28.reuse, R44 ;  /* 0x0000001c232c7223 */ /* 0x080fe2000000002c */
[----:B------:R-:W0:Y:S01]  /*0bf0*/  LDS.128 R8, [R5+0x810] ;  /* 0x0008100005087984 */ /* 0x000e220000000c00 */
[----:B------:R-:W-:-:S03]  /*0c00*/  FFMA R28, R39, R28, R14 ;  /* 0x0000001c271c7223 */ /* 0x000fc6000000000e */
[----:B------:R-:W1:Y:S01]  /*0c10*/  LDS.128 R12, [R5+0xc10] ;  /* 0x000c1000050c7984 */ /* 0x000e620000000c00 */
[CC--:B0-----:R-:W-:Y:S01]  /*0c20*/  FFMA R17, R18.reuse, R8.reuse, R17 ;  /* 0x0000000812117223 */ /* 0x0c1fe20000000011 */
[-C--:B------:R-:W-:Y:S01]  /*0c30*/  FFMA R40, R33, R8.reuse, R40 ;  /* 0x0000000821287223 */ /* 0x080fe20000000028 */
[-C--:B------:R-:W-:Y:S01]  /*0c40*/  FFMA R42, R35, R8.reuse, R42 ;  /* 0x00000008232a7223 */ /* 0x080fe2000000002a */
[----:B------:R-:W-:Y:S01]  /*0c50*/  FFMA R34, R39, R8, R34 ;  /* 0x0000000827227223 */ /* 0x000fe20000000022 */
[-C--:B-1----:R-:W-:Y:S01]  /*0c60*/  FFMA R18, R18, R12.reuse, R21 ;  /* 0x0000000c12127223 */ /* 0x082fe20000000015 */
[----:B------:R-:W0:Y:S01]  /*0c70*/  LDS R8, [R32+0xa80] ;  /* 0x000a800020087984 */ /* 0x000e220000000800 */
[----:B------:R-:W-:-:S03]  /*0c80*/  FFMA R16, R33, R12, R16 ;  /* 0x0000000c21107223 */ /* 0x000fc60000000010 */
[----:B------:R-:W1:Y:S01]  /*0c90*/  LDS R21, [R32+0xb00] ;  /* 0x000b000020157984 */ /* 0x000e620000000800 */
[----:B------:R-:W-:-:S03]  /*0ca0*/  FFMA R36, R35, R12, R36 ;  /* 0x0000000c23247223 */ /* 0x000fc60000000024 */
[----:B------:R-:W2:Y:S04]  /*0cb0*/  LDS R33, [R32+0xa00] ;  /* 0x000a000020217984 */ /* 0x000ea80000000800 */
[----:B------:R-:W3:Y:S01]  /*0cc0*/  LDS R35, [R32+0xb80] ;  /* 0x000b800020237984 */ /* 0x000ee20000000800 */
[----:B------:R-:W-:-:S03]  /*0cd0*/  FFMA R22, R39, R12, R22 ;  /* 0x0000000c27167223 */ /* 0x000fc60000000016 */
[----:B------:R-:W4:Y:S01]  /*0ce0*/  LDS R12, [R32+0xc00] ;  /* 0x000c0000200c7984 */ /* 0x000f220000000800 */
[----:B0-----:R-:W-:-:S03]  /*0cf0*/  FFMA R43, R8, R13, R16 ;  /* 0x0000000d082b7223 */ /* 0x001fc60000000010 */
[----:B------:R-:W0:Y:S01]  /*0d00*/  LDS R16, [R32+0xc80] ;  /* 0x000c800020107984 */ /* 0x000e220000000800 */
[C---:B-1----:R-:W-:Y:S01]  /*0d10*/  FFMA R45, R21.reuse, R25, R38 ;  /* 0x00000019152d7223 */ /* 0x042fe20000000026 */
[C---:B------:R-:W-:Y:S01]  /*0d20*/  FFMA R44, R21.reuse, R29, R44 ;  /* 0x0000001d152c7223 */ /* 0x040fe2000000002c */
[C---:B------:R-:W-:Y:S01]  /*0d30*/  FFMA R42, R21.reuse, R9, R42 ;  /* 0x00000009152a7223 */ /* 0x040fe2000000002a */
[----:B------:R-:W-:Y:S01]  /*0d40*/  FFMA R21, R21, R13, R36 ;  /* 0x0000000d15157223 */ /* 0x000fe20000000024 */
[----:B------:R-:W1:Y:S01]  /*0d50*/  LDS R38, [R32+0xd00] ;  /* 0x000d000020267984 */ /* 0x000e620000000800 */
[C---:B--2---:R-:W-:Y:S01]  /*0d60*/  FFMA R41, R33.reuse, R25, R41 ;  /* 0x0000001921297223 */ /* 0x044fe20000000029 */
[C---:B------:R-:W-:Y:S01]  /*0d70*/  FFMA R19, R33.reuse, R29, R19 ;  /* 0x0000001d21137223 */ /* 0x040fe20000000013 */
[C---:B------:R-:W-:Y:S01]  /*0d80*/  FFMA R17, R33.reuse, R9, R17 ;  /* 0x0000000921117223 */ /* 0x040fe20000000011 */
[----:B------:R-:W2:Y:S01]  /*0d90*/  LDS R36, [R32+0xd80] ;  /* 0x000d800020247984 */ /* 0x000ea20000000800 */
[----:B------:R-:W-:Y:S01]  /*0da0*/  FFMA R33, R33, R13, R18 ;  /* 0x0000000d21217223 */ /* 0x000fe20000000012 */
[C---:B------:R-:W-:Y:S01]  /*0db0*/  FFMA R37, R8.reuse, R25, R20 ;  /* 0x0000001908257223 */ /* 0x040fe20000000014 */
[C---:B------:R-:W-:Y:S01]  /*0dc0*/  FFMA R39, R8.reuse, R9, R40 ;  /* 0x0000000908277223 */ /* 0x040fe20000000028 */
[----:B------:R-:W5:Y:S01]  /*0dd0*/  LDS R18, [R32+0xe80] ;  /* 0x000e800020127984 */ /* 0x000f620000000800 */
[----:B------:R-:W-:Y:S01]  /*0de0*/  FFMA R23, R8, R29, R23 ;  /* 0x0000001d08177223 */ /* 0x000fe20000000017 */
[----:B---3--:R-:W-:-:S02]  /*0df0*/  FFMA R9, R35, R9, R34 ;  /* 0x0000000923097223 */ /* 0x008fc40000000022 */
[----:B------:R-:W3:Y:S04]  /*0e00*/  LDS R20, [R32+0xe00] ;  /* 0x000e000020147984 */ /* 0x000ee80000000800 */
[----:B------:R-:W3:Y:S04]  /*0e10*/  LDS R8, [R32+0xf00] ;  /* 0x000f000020087984 */ /* 0x000ee80000000800 */
[----:B------:R-:W3:Y:S01]  /*0e20*/  LDS R34, [R32+0xf80] ;  /* 0x000f800020227984 */ /* 0x000ee20000000800 */
[----:B------:R-:W-:-:S04]  /*0e30*/  UIADD3 UR4, UP0, UPT, UR4, 0x8, URZ ;  /* 0x0000000804047890 */ /* 0x000fc8000ff1e0ff */
[----:B------:R-:W-:Y:S02]  /*0e40*/  UIADD3.X UR5, UPT, UPT, URZ, UR5, URZ, UP0, !UPT ;  /* 0x00000005ff057290 */ /* 0x000fe400087fe4ff */
[----:B------:R-:W-:Y:S01]  /*0e50*/  UISETP.GE.U32.AND UP0, UPT, UR4, UR14, UPT ;  /* 0x0000000e0400728c */ /* 0x000fe2000bf06070 */
[C---:B------:R-:W-:Y:S01]  /*0e60*/  FFMA R25, R35.reuse, R25, R24 ;  /* 0x0000001923197223 */ /* 0x040fe20000000018 */
[C---:B------:R-:W-:Y:S02]  /*0e70*/  FFMA R29, R35.reuse, R29, R28 ;  /* 0x0000001d231d7223 */ /* 0x040fe4000000001c */
[----:B------:R-:W-:Y:S01]  /*0e80*/  UISETP.GE.U32.AND.EX UP0, UPT, UR5, UR15, UPT, UP0 ;  /* 0x0000000f0500728c */ /* 0x000fe2000bf06100 */
[----:B------:R-:W-:Y:S01]  /*0e90*/  FFMA R13, R35, R13, R22 ;  /* 0x0000000d230d7223 */ /* 0x000fe20000000016 */
[-C--:B----4-:R-:W-:Y:S01]  /*0ea0*/  FFMA R41, R12, R26.reuse, R41 ;  /* 0x0000001a0c297223 */ /* 0x090fe20000000029 */
[C---:B0-----:R-:W-:Y:S01]  /*0eb0*/  FFMA R37, R16.reuse, R26, R37 ;  /* 0x0000001a10257223 */ /* 0x041fe20000000025 */
[C---:B------:R-:W-:Y:S01]  /*0ec0*/  FFMA R40, R16.reuse, R30, R23 ;  /* 0x0000001e10287223 */ /* 0x040fe20000000017 */
[----:B------:R-:W-:Y:S01]  /*0ed0*/  FFMA R28, R16, R10, R39 ;  /* 0x0000000a101c7223 */ /* 0x000fe20000000027 */
[C---:B------:R-:W-:Y:S01]  /*0ee0*/  FFMA R22, R12.reuse, R30, R19 ;  /* 0x0000001e0c167223 */ /* 0x040fe20000000013 */
[----:B------:R-:W-:Y:S01]  /*0ef0*/  FFMA R24, R12, R10, R17 ;  /* 0x0000000a0c187223 */ /* 0x000fe20000000011 */
[----:B------:R-:W-:Y:S01]  /*0f00*/  FFMA R16, R16, R14, R43 ;  /* 0x0000000e10107223 */ /* 0x000fe2000000002b */
[----:B-1----:R-:W-:Y:S01]  /*0f10*/  FFMA R45, R38, R26, R45 ;  /* 0x0000001a262d7223 */ /* 0x002fe2000000002d */
[----:B------:R-:W-:Y:S01]  /*0f20*/  FFMA R12, R12, R14, R33 ;  /* 0x0000000e0c0c7223 */ /* 0x000fe20000000021 */
[C---:B------:R-:W-:Y:S01]  /*0f30*/  FFMA R44, R38.reuse, R30, R44 ;  /* 0x0000001e262c7223 */ /* 0x040fe2000000002c */
[----:B------:R-:W-:Y:S01]  /*0f40*/  FFMA R42, R38, R10, R42 ;  /* 0x0000000a262a7223 */ /* 0x000fe2000000002a */
[----:B--2---:R-:W-:Y:S01]  /*0f50*/  FFMA R26, R36, R26, R25 ;  /* 0x0000001a241a7223 */ /* 0x004fe20000000019 */
[----:B------:R-:W-:Y:S01]  /*0f60*/  FFMA R38, R38, R14, R21 ;  /* 0x0000000e26267223 */ /* 0x000fe20000000015 */
[C---:B------:R-:W-:Y:S01]  /*0f70*/  FFMA R30, R36.reuse, R30, R29 ;  /* 0x0000001e241e7223 */ /* 0x040fe2000000001d */
[C---:B------:R-:W-:Y:S01]  /*0f80*/  FFMA R10, R36.reuse, R10, R9 ;  /* 0x0000000a240a7223 */ /* 0x040fe20000000009 */
[----:B------:R-:W-:Y:S01]  /*0f90*/  FFMA R14, R36, R14, R13 ;  /* 0x0000000e240e7223 */ /* 0x000fe2000000000d */
[C---:B-----5:R-:W-:Y:S01]  /*0fa0*/  FFMA R19, R18.reuse, R27, R37 ;  /* 0x0000001b12137223 */ /* 0x060fe20000000025 */
[----:B------:R-:W-:Y:S01]  /*0fb0*/  FFMA R37, R18, R15, R16 ;  /* 0x0000000f12257223 */ /* 0x000fe20000000010 */
[C---:B---3--:R-:W-:Y:S01]  /*0fc0*/  FFMA R43, R20.reuse, R27, R41 ;  /* 0x0000001b142b7223 */ /* 0x048fe20000000029 */
[C---:B------:R-:W-:Y:S01]  /*0fd0*/  FFMA R41, R20.reuse, R31, R22 ;  /* 0x0000001f14297223 */ /* 0x040fe20000000016 */
[C---:B------:R-:W-:Y:S01]  /*0fe0*/  FFMA R35, R20.reuse, R11, R24 ;  /* 0x0000000b14237223 */ /* 0x040fe20000000018 */
[----:B------:R-:W-:Y:S01]  /*0ff0*/  FFMA R33, R20, R15, R12 ;  /* 0x0000000f14217223 */ /* 0x000fe2000000000c */
[----:B------:R-:W-:Y:S01]  /*1000*/  FFMA R17, R8, R27, R45 ;  /* 0x0000001b08117223 */ /* 0x000fe2000000002d */
[C---:B------:R-:W-:Y:S01]  /*1010*/  FFMA R23, R18.reuse, R31, R40 ;  /* 0x0000001f12177223 */ /* 0x040fe20000000028 */
[----:B------:R-:W-:Y:S01]  /*1020*/  FFMA R29, R18, R11, R28 ;  /* 0x0000000b121d7223 */ /* 0x000fe2000000001c */
[C---:B------:R-:W-:Y:S01]  /*1030*/  FFMA R16, R34.reuse, R27, R26 ;  /* 0x0000001b22107223 */ /* 0x040fe2000000001a */
[C---:B------:R-:W-:Y:S01]  /*1040*/  FFMA R20, R34.reuse, R31, R30 ;  /* 0x0000001f22147223 */ /* 0x040fe2000000001e */
[----:B------:R-:W-:Y:S01]  /*1050*/  FFMA R27, R34, R11, R10 ;  /* 0x0000000b221b7223 */ /* 0x000fe2000000000a */
[C---:B------:R-:W-:Y:S01]  /*1060*/  FFMA R21, R8.reuse, R31, R44 ;  /* 0x0000001f08157223 */ /* 0x040fe2000000002c */
[C---:B------:R-:W-:Y:S01]  /*1070*/  FFMA R39, R8.reuse, R11, R42 ;  /* 0x0000000b08277223 */ /* 0x040fe2000000002a */
[-C--:B------:R-:W-:Y:S01]  /*1080*/  FFMA R25, R8, R15.reuse, R38 ;  /* 0x0000000f08197223 */ /* 0x080fe20000000026 */
[----:B------:R-:W-:Y:S01]  /*1090*/  FFMA R34, R34, R15, R14 ;  /* 0x0000000f22227223 */ /* 0x000fe2000000000e */
[----:B------:R-:W-:Y:S06]  /*10a0*/  BAR.SYNC.DEFER_BLOCKING 0x0 ;  /* 0x0000000000007b1d */ /* 0x000fec0000010000 */
[----:B------:R-:W-:Y:S05]  /*10b0*/  BRA.U !UP0, `(.L_x_1) ;  /* 0xfffffff108c47547 */ /* 0x000fea000b83ffff */
[----:B------:R-:W-:-:S07]  /*10c0*/  IMAD.MOV.U32 R0, RZ, RZ, R43 ;  /* 0x000000ffff007224 */ /* 0x000fce00078e002b */
.L_x_0:
[----:B------:R-:W0:Y:S01]  /*10d0*/  S2R R11, SR_TID.X ;  /* 0x00000000000b7919 */ /* 0x000e220000002100 */
[----:B------:R-:W1:Y:S01]  /*10e0*/  LDC.64 R4, c[0x0][0x3a8] ;  /* 0x0000ea00ff047b82 */ /* 0x000e620000000a00 */
[----:B------:R-:W2:Y:S01]  /*10f0*/  LDCU.128 UR12, c[0x0][0x390] ;  /* 0x00007200ff0c77ac */ /* 0x000ea20008000c00 */
[----:B------:R-:W-:Y:S01]  /*1100*/  IMAD.MOV.U32 R7, RZ, RZ, RZ ;  /* 0x000000ffff077224 */ /* 0x000fe200078e00ff */
[----:B------:R-:W-:Y:S01]  /*1110*/  BSSY.RECONVERGENT B0, `(.L_x_2) ;  /* 0x0000046000007945 */ /* 0x000fe20003800200 */
[----:B0-----:R-:W-:Y:S02]  /*1120*/  LOP3.LUT R6, R11, 0x1f, RZ, 0xc0, !PT ;  /* 0x0000001f0b067812 */ /* 0x001fe400078ec0ff */
[----:B------:R-:W-:Y:S02]  /*1130*/  SHF.R.U32.HI R11, RZ, 0x5, R11 ;  /* 0x00000005ff0b7819 */ /* 0x000fe4000001160b */
[----:B-1----:R-:W-:Y:S01]  /*1140*/  ISETP.GE.U32.AND P2, PT, R6, R4, PT ;  /* 0x000000040600720c */ /* 0x002fe20003f46070 */
[----:B---3--:R-:W-:Y:S01]  /*1150*/  IMAD.WIDE.U32 R8, R3, 0x80, R6 ;  /* 0x0000008003087825 */ /* 0x008fe200078e0006 */
[----:B------:R-:W-:-:S02]  /*1160*/  IADD3 R3, PT, PT, R11, UR6, RZ ;  /* 0x000000060b037c10 */ /* 0x000fc4000fffe0ff */
[----:B--2---:R-:W-:Y:S02]  /*1170*/  ISETP.LT.U32.AND P0, PT, R11, UR14, PT ;  /* 0x0000000e0b007c0c */ /* 0x004fe4000bf01070 */
[-C--:B------:R-:W-:Y:S01]  /*1180*/  ISETP.GE.U32.AND.EX P2, PT, RZ, R5.reuse, PT, P2 ;  /* 0x00000005ff00720c */ /* 0x080fe20003f46120 */
[C---:B------:R-:W-:Y:S01]  /*1190*/  IMAD.WIDE.U32 R8, R3.reuse, R4, R8 ;  /* 0x0000000403087225 */ /* 0x040fe200078e0008 */
[C---:B------:R-:W-:Y:S02]  /*11a0*/  IADD3 R13, P3, PT, R6.reuse, 0x20, RZ ;  /* 0x00000020060d7810 */ /* 0x040fe40007f7e0ff */
[----:B------:R-:W-:Y:S01]  /*11b0*/  ISETP.LT.U32.AND.EX P2, PT, RZ, UR15, !P2, P0 ;  /* 0x0000000fff007c0c */ /* 0x000fe2000d741100 */
[----:B------:R-:W-:Y:S01]  /*11c0*/  IMAD R3, R3, R5, R9 ;  /* 0x0000000503037224 */ /* 0x000fe200078e0209 */
[----:B------:R-:W-:Y:S02]  /*11d0*/  LOP3.LUT R10, R11, 0x20, RZ, 0xfc, !PT ;  /* 0x000000200b0a7812 */ /* 0x000fe400078efcff */
[----:B------:R-:W-:-:S02]  /*11e0*/  IADD3 R7, P0, PT, R6, 0x40, RZ ;  /* 0x0000004006077810 */ /* 0x000fc40007f1e0ff */
[----:B------:R-:W-:Y:S01]  /*11f0*/  ISETP.GE.U32.AND P6, PT, R10, UR14, PT ;  /* 0x0000000e0a007c0c */ /* 0x000fe2000bfc6070 */
[----:B------:R-:W-:Y:S01]  /*1200*/  IMAD.X R10, RZ, RZ, RZ, P3 ;  /* 0x000000ffff0a7224 */ /* 0x000fe200018e06ff */
[----:B------:R-:W-:Y:S02]  /*1210*/  LEA R2, P1, R8, UR12, 0x2 ;  /* 0x0000000c08027c11 */ /* 0x000fe4000f8210ff */
[-C--:B------:R-:W-:Y:S02]  /*1220*/  ISETP.GE.U32.AND P5, PT, R7, R4.reuse, PT ;  /* 0x000000040700720c */ /* 0x080fe40003fa6070 */
[----:B------:R-:W-:Y:S02]  /*1230*/  IADD3 R7, P3, PT, R6, 0x60, RZ ;  /* 0x0000006006077810 */ /* 0x000fe40007f7e0ff */
[-C--:B------:R-:W-:Y:S02]  /*1240*/  ISETP.GE.U32.AND P4, PT, R13, R4.reuse, PT ;  /* 0x000000040d00720c */ /* 0x080fe40003f86070 */
[----:B------:R-:W-:Y:S01]  /*1250*/  LEA.HI.X R3, R8, UR13, R3, 0x2, P1 ;  /* 0x0000000d08037c11 */ /* 0x000fe200088f1403 */
[----:B------:R-:W-:Y:S01]  /*1260*/  IMAD.X R8, RZ, RZ, RZ, P0 ;  /* 0x000000ffff087224 */ /* 0x000fe200000e06ff */
[----:B------:R-:W-:Y:S01]  /*1270*/  ISETP.GE.U32.AND P1, PT, R6, R4, PT ;  /* 0x000000040600720c */ /* 0x000fe20003f26070 */
[----:B------:R-:W-:Y:S01]  /*1280*/  IMAD.X R6, RZ, RZ, RZ, P3 ;  /* 0x000000ffff067224 */ /* 0x000fe200018e06ff */
[----:B------:R-:W-:Y:S01]  /*1290*/  ISETP.GE.U32.AND.EX P4, PT, R10, R5, PT, P4 ;  /* 0x000000050a00720c */ /* 0x000fe20003f86140 */
[----:B------:R-:W-:Y:S01]  /*12a0*/  IMAD.MOV.U32 R10, RZ, RZ, RZ ;  /* 0x000000ffff0a7224 */ /* 0x000fe200078e00ff */
[----:B------:R-:W-:Y:S01]  /*12b0*/  ISETP.GE.U32.AND P3, PT, R11, UR14, PT ;  /* 0x0000000e0b007c0c */ /* 0x000fe2000bf66070 */
[----:B----4-:R0:W-:Y:S01]  /*12c0*/  @P2 STG.E desc[UR8][R2.64], R43 ;  /* 0x0000002b02002986 */ /* 0x0101e2000c101908 */
[----:B------:R-:W-:-:S02]  /*12d0*/  @P2 MOV R10, 0x1 ;  /* 0x00000001000a2802 */ /* 0x000fc40000000f00 */
[----:B------:R-:W-:Y:S02]  /*12e0*/  ISETP.GE.U32.OR.EX P2, PT, RZ, UR15, P4, P3 ;  /* 0x0000000fff007c0c */ /* 0x000fe4000a746530 */
[----:B------:R-:W-:Y:S02]  /*12f0*/  ISETP.GE.U32.AND P0, PT, R7, R4, PT ;  /* 0x000000040700720c */ /* 0x000fe40003f06070 */
[-C--:B------:R-:W-:Y:S02]  /*1300*/  ISETP.GE.U32.AND.EX P5, PT, R8, R5.reuse, PT, P5 ;  /* 0x000000050800720c */ /* 0x080fe40003fa6150 */
[-C--:B------:R-:W-:Y:S02]  /*1310*/  ISETP.GE.U32.AND.EX P0, PT, R6, R5.reuse, PT, P0 ;  /* 0x000000050600720c */ /* 0x080fe40003f06100 */
[----:B------:R-:W-:-:S05]  /*1320*/  ISETP.GE.U32.AND.EX P1, PT, RZ, R5, PT, P1 ;  /* 0x00000005ff00720c */ /* 0x000fca0003f26110 */
[----:B0-----:R-:W-:Y:S08]  /*1330*/  @P2 BRA `(.L_x_3) ;  /* 0x00000000008c2947 */ /* 0x001ff00003800000 */
[C---:B------:R-:W-:Y:S02]  /*1340*/  IMAD.SHL.U32 R6, R10.reuse, 0x4, RZ ;  /* 0x000000040a067824 */ /* 0x040fe400078e00ff */
[----:B------:R-:W-:-:S03]  /*1350*/  VIADD R10, R10, 0x1 ;  /* 0x000000010a0a7836 */ /* 0x000fc60000000000 */
[----:B------:R-:W-:-:S13]  /*1360*/  ISETP.EQ.AND P2, PT, R6, RZ, PT ;  /* 0x000000ff0600720c */ /* 0x000fda0003f42270 */
[----:B------:R-:W-:Y:S01]  /*1370*/  @P2 IMAD.MOV.U32 R7, RZ, RZ, R0 ;  /* 0x000000ffff072224 */ /* 0x000fe200078e0000 */
[----:B------:R-:W-:-:S13]  /*1380*/  ISETP.EQ.AND P2, PT, R6, 0x4, PT ;  /* 0x000000040600780c */ /* 0x000fda0003f42270 */
[----:B------:R-:W-:Y:S01]  /*1390*/  @P2 IMAD.MOV.U32 R7, RZ, RZ, R19 ;  /* 0x000000ffff072224 */ /* 0x000fe200078e0013 */
[----:B------:R-:W-:-:S13]  /*13a0*/  ISETP.EQ.AND P2, PT, R6, 0x8, PT ;  /* 0x000000080600780c */ /* 0x000fda0003f42270 */
[----:B------:R-:W-:Y:S01]  /*13b0*/  @P2 IMAD.MOV.U32 R7, RZ, RZ, R17 ;  /* 0x000000ffff072224 */ /* 0x000fe200078e0011 */
[----:B------:R-:W-:-:S13]  /*13c0*/  ISETP.EQ.AND P2, PT, R6, 0xc, PT ;  /* 0x0000000c0600780c */ /* 0x000fda0003f42270 */
[----:B------:R-:W-:Y:S02]  /*13d0*/  @P2 MOV R7, R16 ;  /* 0x0000001000072202 */ /* 0x000fe40000000f00 */
[----:B------:R-:W-:-:S13]  /*13e0*/  ISETP.EQ.AND P2, PT, R6, 0x10, PT ;  /* 0x000000100600780c */ /* 0x000fda0003f42270 */
[----:B------:R-:W-:Y:S01]  /*13f0*/  @P2 IMAD.MOV.U32 R7, RZ, RZ, R41 ;  /* 0x000000ffff072224 */ /* 0x000fe200078e0029 */
[----:B------:R-:W-:-:S13]  /*1400*/  ISETP.EQ.AND P2, PT, R6, 0x14, PT ;  /* 0x000000140600780c */ /* 0x000fda0003f42270 */
        /* <DEDUP_REMOVED lines=20> */
[----:B------:R-:W-:-:S05]  /*1550*/  @P2 IMAD.MOV.U32 R7, RZ, RZ, R34 ;  /* 0x000000ffff072224 */ /* 0x000fca00078e0022 */
[----:B------:R0:W-:Y:S02]  /*1560*/  STG.E desc[UR8][R2.64+0x80], R7 ;  /* 0x0000800702007986 */ /* 0x0001e4000c101908 */
.L_x_3:
[----:B------:R-:W-:Y:S05]  /*1570*/  BSYNC.RECONVERGENT B0 ;  /* 0x0000000000007941 */ /* 0x000fea0003800200 */
.L_x_2:
[----:B------:R-:W-:Y:S01]  /*1580*/  ISETP.GE.U32.OR.EX P2, PT, RZ, UR15, P5, P3 ;  /* 0x0000000fff007c0c */ /* 0x000fe2000af46530 */
[----:B------:R-:W-:Y:S01]  /*1590*/  BSSY.RECONVERGENT B0, `(.L_x_4) ;  /* 0x0000026000007945 */ /* 0x000fe20003800200 */
[----:B------:R-:W-:-:S11]  /*15a0*/  ISETP.GE.U32.OR.EX P3, PT, RZ, UR15, P0, P3 ;  /* 0x0000000fff007c0c */ /* 0x000fd60008766530 */
[----:B------:R-:W-:Y:S05]  /*15b0*/  @P2 BRA `(.L_x_5) ;  /* 0x00000000008c2947 */ /* 0x000fea0003800000 */
[C---:B------:R-:W-:Y:S02]  /*15c0*/  IMAD.SHL.U32 R6, R10.reuse, 0x4, RZ ;  /* 0x000000040a067824 */ /* 0x040fe400078e00ff */
[----:B------:R-:W-:-:S03]  /*15d0*/  VIADD R10, R10, 0x1 ;  /* 0x000000010a0a7836 */ /* 0x000fc60000000000 */
[----:B------:R-:W-:-:S13]  /*15e0*/  ISETP.EQ.AND P2, PT, R6, RZ, PT ;  /* 0x000000ff0600720c */ /* 0x000fda0003f42270 */
[----:B0-----:R-:W-:Y:S02]  /*15f0*/  @P2 MOV R7, R0 ;  /* 0x0000000000072202 */ /* 0x001fe40000000f00 */
        /* <DEDUP_REMOVED lines=29> */
[----:B------:R-:W-:-:S05]  /*17d0*/  @P2 MOV R7, R34 ;  /* 0x0000002200072202 */ /* 0x000fca0000000f00 */
[----:B------:R1:W-:Y:S02]  /*17e0*/  STG.E desc[UR8][R2.64+0x100], R7 ;  /* 0x0001000702007986 */ /* 0x0003e4000c101908 */
.L_x_5:
[----:B------:R-:W-:Y:S05]  /*17f0*/  BSYNC.RECONVERGENT B0 ;  /* 0x0000000000007941 */ /* 0x000fea0003800200 */
.L_x_4:
[----:B------:R-:W-:Y:S01]  /*1800*/  BSSY.RECONVERGENT B0, `(.L_x_6) ;  /* 0x0000026000007945 */ /* 0x000fe20003800200 */
[----:B------:R-:W-:-:S03]  /*1810*/  LEA R8, P2, R4, R2, 0x7 ;  /* 0x0000000204087211 */ /* 0x000fc600078438ff */
[----:B------:R-:W-:Y:S10]  /*1820*/  @P3 BRA `(.L_x_7) ;  /* 0x00000000008c3947 */ /* 0x000ff40003800000 */
[C---:B------:R-:W-:Y:S02]  /*1830*/  IMAD.SHL.U32 R6, R10.reuse, 0x4, RZ ;  /* 0x000000040a067824 */ /* 0x040fe400078e00ff */
[----:B------:R-:W-:-:S03]  /*1840*/  VIADD R10, R10, 0x1 ;  /* 0x000000010a0a7836 */ /* 0x000fc60000000000 */
[----:B------:R-:W-:-:S13]  /*1850*/  ISETP.EQ.AND P3, PT, R6, RZ, PT ;  /* 0x000000ff0600720c */ /* 0x000fda0003f62270 */
[----:B01----:R-:W-:Y:S01]  /*1860*/  @P3 IMAD.MOV.U32 R7, RZ, RZ, R0 ;  /* 0x000000ffff073224 */ /* 0x003fe200078e0000 */
        /* <DEDUP_REMOVED lines=29> */
[----:B------:R-:W-:-:S05]  /*1a40*/  @P3 IMAD.MOV.U32 R7, RZ, RZ, R34 ;  /* 0x000000ffff073224 */ /* 0x000fca00078e0022 */
[----:B------:R2:W-:Y:S02]  /*1a50*/  STG.E desc[UR8][R2.64+0x180], R7 ;  /* 0x0001800702007986 */ /* 0x0005e4000c101908 */
.L_x_7:
[----:B------:R-:W-:Y:S05]  /*1a60*/  BSYNC.RECONVERGENT B0 ;  /* 0x0000000000007941 */ /* 0x000fea0003800200 */
.L_x_6:
[----:B------:R-:W-:Y:S01]  /*1a70*/  ISETP.GE.U32.OR.EX P3, PT, RZ, UR15, P1, P6 ;  /* 0x0000000fff007c0c */ /* 0x000fe20008f66560 */
[----:B------:R-:W-:Y:S01]  /*1a80*/  BSSY.RECONVERGENT B0, `(.L_x_8) ;  /* 0x0000028000007945 */ /* 0x000fe20003800200 */
[----:B------:R-:W-:Y:S02]  /*1a90*/  LEA.HI.X R9, R4, R3, R5, 0x7, P2 ;  /* 0x0000000304097211 */ /* 0x000fe400010f3c05 */
[----:B------:R-:W-:Y:S02]  /*1aa0*/  ISETP.GE.U32.OR.EX P2, PT, RZ, UR15, P4, P6 ;  /* 0x0000000fff007c0c */ /* 0x000fe4000a746560 */
[----:B------:R-:W-:-:S07]  /*1ab0*/  LOP3.LUT R6, R11, 0x40, RZ, 0xfc, !PT ;  /* 0x000000400b067812 */ /* 0x000fce00078efcff */
[----:B------:R-:W-:Y:S05]  /*1ac0*/  @P3 BRA `(.L_x_9) ;  /* 0x00000000008c3947 */ /* 0x000fea0003800000 */
[C---:B------:R-:W-:Y:S01]  /*1ad0*/  SHF.L.U32 R12, R10.reuse, 0x2, RZ ;  /* 0x000000020a0c7819 */ /* 0x040fe200000006ff */
[----:B------:R-:W-:-:S03]  /*1ae0*/  VIADD R10, R10, 0x1 ;  /* 0x000000010a0a7836 */ /* 0x000fc60000000000 */
[----:B------:R-:W-:-:S13]  /*1af0*/  ISETP.EQ.AND P3, PT, R12, RZ, PT ;  /* 0x000000ff0c00720c */ /* 0x000fda0003f62270 */
[----:B012---:R-:W-:Y:S01]  /*1b00*/  @P3 IMAD.MOV.U32 R7, RZ, RZ, R0 ;  /* 0x000000ffff073224 */ /* 0x007fe200078e0000 */
        /* <DEDUP_REMOVED lines=29> */
[----:B------:R-:W-:-:S05]  /*1ce0*/  @P3 IMAD.MOV.U32 R7, RZ, RZ, R34 ;  /* 0x000000ffff073224 */ /* 0x000fca00078e0022 */
[----:B------:R3:W-:Y:S02]  /*1cf0*/  STG.E desc[UR8][R8.64], R7 ;  /* 0x0000000708007986 */ /* 0x0007e4000c101908 */
.L_x_9:
[----:B------:R-:W-:Y:S05]  /*1d00*/  BSYNC.RECONVERGENT B0 ;  /* 0x0000000000007941 */ /* 0x000fea0003800200 */
.L_x_8:
[----:B------:R-:W-:Y:S01]  /*1d10*/  BSSY.RECONVERGENT B0, `(.L_x_10) ;  /* 0x0000026000007945 */ /* 0x000fe20003800200 */
[----:B------:R-:W-:-:S03]  /*1d20*/  ISETP.GE.U32.AND P3, PT, R6, UR14, PT ;  /* 0x0000000e06007c0c */ /* 0x000fc6000bf66070 */
[----:B------:R-:W-:Y:S10]  /*1d30*/  @P2 BRA `(.L_x_11) ;  /* 0x00000000008c2947 */ /* 0x000ff40003800000 */
[C---:B------:R-:W-:Y:S01]  /*1d40*/  IMAD.SHL.U32 R6, R10.reuse, 0x4, RZ ;  /* 0x000000040a067824 */ /* 0x040fe200078e00ff */
[----:B------:R-:W-:-:S04]  /*1d50*/  IADD3 R10, PT, PT, R10, 0x1, RZ ;  /* 0x000000010a0a7810 */ /* 0x000fc80007ffe0ff */
[----:B------:R-:W-:-:S13]  /*1d60*/  ISETP.EQ.AND P2, PT, R6, RZ, PT ;  /* 0x000000ff0600720c */ /* 0x000fda0003f42270 */
[----:B0123--:R-:W-:Y:S01]  /*1d70*/  @P2 IMAD.MOV.U32 R7, RZ, RZ, R0 ;  /* 0x000000ffff072224 */ /* 0x00ffe200078e0000 */
        /* <DEDUP_REMOVED lines=29> */
[----:B------:R-:W-:-:S05]  /*1f50*/  @P2 IMAD.MOV.U32 R7, RZ, RZ, R34 ;  /* 0x000000ffff072224 */ /* 0x000fca00078e0022 */
[----:B------:R4:W-:Y:S02]  /*1f60*/  STG.E desc[UR8][R8.64+0x80], R7 ;  /* 0x0000800708007986 */ /* 0x0009e4000c101908 */
.L_x_11:
[----:B------:R-:W-:Y:S05]  /*1f70*/  BSYNC.RECONVERGENT B0 ;  /* 0x0000000000007941 */ /* 0x000fea0003800200 */
.L_x_10:
[----:B------:R-:W-:Y:S01]  /*1f80*/  ISETP.GE.U32.OR.EX P2, PT, RZ, UR15, P5, P6 ;  /* 0x0000000fff007c0c */ /* 0x000fe2000af46560 */
[----:B------:R-:W-:Y:S01]  /*1f90*/  BSSY.RECONVERGENT B0, `(.L_x_12) ;  /* 0x0000026000007945 */ /* 0x000fe20003800200 */
[----:B------:R-:W-:-:S11]  /*1fa0*/  ISETP.GE.U32.OR.EX P6, PT, RZ, UR15, P0, P6 ;  /* 0x0000000fff007c0c */ /* 0x000fd600087c6560 */
[----:B------:R-:W-:Y:S05]  /*1fb0*/  @P2 BRA `(.L_x_13) ;  /* 0x00000000008c2947 */ /* 0x000fea0003800000 */
[C---:B------:R-:W-:Y:S02]  /*1fc0*/  IMAD.SHL.U32 R6, R10.reuse, 0x4, RZ ;  /* 0x000000040a067824 */ /* 0x040fe400078e00ff */
[----:B------:R-:W-:-:S03]  /*1fd0*/  VIADD R10, R10, 0x1 ;  /* 0x000000010a0a7836 */ /* 0x000fc60000000000 */
[----:B------:R-:W-:-:S13]  /*1fe0*/  ISETP.EQ.AND P2, PT, R6, RZ, PT ;  /* 0x000000ff0600720c */ /* 0x000fda0003f42270 */
[----:B01234-:R-:W-:Y:S01]  /*1ff0*/  @P2 IMAD.MOV.U32 R7, RZ, RZ, R0 ;  /* 0x000000ffff072224 */ /* 0x01ffe200078e0000 */
        /* <DEDUP_REMOVED lines=31> */
.L_x_13:
[----:B------:R-:W-:Y:S05]  /*21f0*/  BSYNC.RECONVERGENT B0 ;  /* 0x0000000000007941 */ /* 0x000fea0003800200 */
.L_x_12:
[----:B------:R-:W-:Y:S01]  /*2200*/  BSSY.RECONVERGENT B0, `(.L_x_14) ;  /* 0x0000027000007945 */ /* 0x000fe20003800200 */
[----:B------:R-:W-:Y:S02]  /*2210*/  LEA R6, P2, R4, R2, 0x8 ;  /* 0x0000000204067211 */ /* 0x000fe400078440ff */
[----:B------:R-:W-:Y:S01]  /*2220*/  LOP3.LUT R12, R11, 0x60, RZ, 0xfc, !PT ;  /* 0x000000600b0c7812 */ /* 0x000fe200078efcff */
[----:B------:R-:W-:Y:S10]  /*2230*/  @P6 BRA `(.L_x_15) ;  /* 0x00000000008c6947 */ /* 0x000ff40003800000 */
[C---:B------:R-:W-:Y:S02]  /*2240*/  IMAD.SHL.U32 R13, R10.reuse, 0x4, RZ ;  /* 0x000000040a0d7824 */ /* 0x040fe400078e00ff */
[----:B------:R-:W-:-:S03]  /*2250*/  VIADD R10, R10, 0x1 ;  /* 0x000000010a0a7836 */ /* 0x000fc60000000000 */
[----:B------:R-:W-:-:S13]  /*2260*/  ISETP.EQ.AND P6, PT, R13, RZ, PT ;  /* 0x000000ff0d00720c */ /* 0x000fda0003fc2270 */
        /* <DEDUP_REMOVED lines=32> */
.L_x_15:
[----:B------:R-:W-:Y:S05]  /*2470*/  BSYNC.RECONVERGENT B0 ;  /* 0x0000000000007941 */ /* 0x000fea0003800200 */
.L_x_14:
[----:B01234-:R-:W-:Y:S01]  /*2480*/  LEA.HI.X R7, R4, R3, R5, 0x8, P2 ;  /* 0x0000000304077211 */ /* 0x01ffe200010f4405 */
[----:B------:R-:W-:Y:S01]  /*2490*/  BSSY.RECONVERGENT B0, `(.L_x_16) ;  /* 0x0000028000007945 */ /* 0x000fe20003800200 */
[----:B------:R-:W-:Y:S02]  /*24a0*/  ISETP.GE.U32.OR.EX P2, PT, RZ, UR15, P1, P3 ;  /* 0x0000000fff007c0c */ /* 0x000fe40008f46530 */
[----:B------:R-:W-:-:S04]  /*24b0*/  ISETP.GE.U32.AND P6, PT, R12, UR14, PT ;  /* 0x0000000e0c007c0c */ /* 0x000fc8000bfc6070 */
[----:B------:R-:W-:-:S07]  /*24c0*/  ISETP.GE.U32.OR.EX P1, PT, RZ, UR15, P1, P6 ;  /* 0x0000000fff007c0c */ /* 0x000fce0008f26560 */
[----:B------:R-:W-:Y:S06]  /*24d0*/  @P2 BRA `(.L_x_17) ;  /* 0x00000000008c2947 */ /* 0x000fec0003800000 */
[C---:B------:R-:W-:Y:S02]  /*24e0*/  IMAD.SHL.U32 R2, R10.reuse, 0x4, RZ ;  /* 0x000000040a027824 */ /* 0x040fe400078e00ff */
[----:B------:R-:W-:-:S03]  /*24f0*/  VIADD R10, R10, 0x1 ;  /* 0x000000010a0a7836 */ /* 0x000fc60000000000 */
[----:B------:R-:W-:-:S13]  /*2500*/  ISETP.EQ.AND P2, PT, R2, RZ, PT ;  /* 0x000000ff0200720c */ /* 0x000fda0003f42270 */
        /* <DEDUP_REMOVED lines=32> */
.L_x_17:
[----:B------:R-:W-:Y:S05]  /*2710*/  BSYNC.RECONVERGENT B0 ;  /* 0x0000000000007941 */ /* 0x000fea0003800200 */
.L_x_16:
[----:B------:R-:W-:Y:S01]  /*2720*/  ISETP.GE.U32.OR.EX P2, PT, RZ, UR15, P4, P3 ;  /* 0x0000000fff007c0c */ /* 0x000fe2000a746530 */
[----:B------:R-:W-:Y:S01]  /*2730*/  BSSY.RECONVERGENT B0, `(.L_x_18) ;  /* 0x0000030000007945 */ /* 0x000fe20003800200 */
[----:B0-----:R-:W-:Y:S02]  /*2740*/  SHF.L.U32 R3, R4, 0x5, RZ ;  /* 0x0000000504037819 */ /* 0x001fe400000006ff */
[----:B------:R-:W-:Y:S02]  /*2750*/  P2R R8, PR, RZ, 0x4 ;  /* 0x00000004ff087803 */ /* 0x000fe40000000000 */
[----:B------:R-:W-:Y:S02]  /*2760*/  ISETP.GE.U32.OR.EX P2, PT, RZ, UR15, P5, P3 ;  /* 0x0000000fff007c0c */ /* 0x000fe4000af46530 */
[----:B------:R-:W-:Y:S02]  /*2770*/  ISETP.GE.U32.OR.EX P3, PT, RZ, UR15, P0, P3 ;  /* 0x0000000fff007c0c */ /* 0x000fe40008766530 */
[----:B------:R-:W-:-:S02]  /*2780*/  ISETP.GE.U32.OR.EX P4, PT, RZ, UR15, P4, P6 ;  /* 0x0000000fff007c0c */ /* 0x000fc4000a786560 */
[----:B------:R-:W-:Y:S02]  /*2790*/  ISETP.GE.U32.OR.EX P5, PT, RZ, UR15, P5, P6 ;  /* 0x0000000fff007c0c */ /* 0x000fe4000afa6560 */
[----:B------:R-:W-:Y:S02]  /*27a0*/  ISETP.GE.U32.OR.EX P0, PT, RZ, UR15, P0, P6 ;  /* 0x0000000fff007c0c */ /* 0x000fe40008706560 */
[----:B------:R-:W-:Y:S02]  /*27b0*/  SHF.L.U64.HI R4, R4, 0x5, R5 ;  /* 0x0000000504047819 */ /* 0x000fe40000010205 */
[----:B------:R-:W-:-:S04]  /*27c0*/  LEA R2, P6, R3, R6, 0x2 ;  /* 0x0000000603027211 */ /* 0x000fc800078c10ff */
[----:B------:R-:W-:Y:S02]  /*27d0*/  LEA.HI.X R3, R3, R7, R4, 0x2, P6 ;  /* 0x0000000703037211 */ /* 0x000fe400030f1404 */
[----:B------:R-:W-:-:S13]  /*27e0*/  ISETP.NE.AND P6, PT, R8, RZ, PT ;  /* 0x000000ff0800720c */ /* 0x000fda0003fc5270 */
[----:B------:R-:W-:Y:S05]  /*27f0*/  @P6 BRA `(.L_x_19) ;  /* 0x00000000008c6947 */ /* 0x000fea0003800000 */
        /* <DEDUP_REMOVED lines=35> */
.L_x_19:
[----:B------:R-:W-:Y:S05]  /*2a30*/  BSYNC.RECONVERGENT B0 ;  /* 0x0000000000007941 */ /* 0x000fea0003800200 */
.L_x_18:
[----:B------:R-:W-:Y:S04]  /*2a40*/  BSSY.RECONVERGENT B0, `(.L_x_20) ;  /* 0x0000025000007945 */ /* 0x000fe80003800200 */
[----:B------:R-:W-:Y:S05]  /*2a50*/  @P2 BRA `(.L_x_21) ;  /* 0x00000000008c2947 */ /* 0x000fea0003800000 */
[C---:B------:R-:W-:Y:S02]  /*2a60*/  IMAD.SHL.U32 R4, R10.reuse, 0x4, RZ ;  /* 0x000000040a047824 */ /* 0x040fe400078e00ff */
[----:B------:R-:W-:-:S03]  /*2a70*/  VIADD R10, R10, 0x1 ;  /* 0x000000010a0a7836 */ /* 0x000fc60000000000 */
[C---:B------:R-:W-:Y:S02]  /*2a80*/  ISETP.EQ.AND P6, PT, R4.reuse, RZ, PT ;  /* 0x000000ff0400720c */ /* 0x040fe40003fc2270 */
[----:B------:R-:W-:-:S11]  /*2a90*/  ISETP.EQ.AND P2, PT, R4, 0x4, PT ;  /* 0x000000040400780c */ /* 0x000fd60003f42270 */
[----:B0-----:R-:W-:Y:S02]  /*2aa0*/  @P6 MOV R5, R0 ;  /* 0x0000000000056202 */ /* 0x001fe40000000f00 */
[C---:B------:R-:W-:Y:S01]  /*2ab0*/  ISETP.EQ.AND P6, PT, R4.reuse, 0x8, PT ;  /* 0x000000080400780c */ /* 0x040fe20003fc2270 */
[----:B------:R-:W-:Y:S01]  /*2ac0*/  @P2 IMAD.MOV.U32 R5, RZ, RZ, R19 ;  /* 0x000000ffff052224 */ /* 0x000fe200078e0013 */
[----:B------:R-:W-:-:S11]  /*2ad0*/  ISETP.EQ.AND P2, PT, R4, 0xc, PT ;  /* 0x0000000c0400780c */ /* 0x000fd60003f42270 */
[----:B------:R-:W-:Y:S01]  /*2ae0*/  @P6 IMAD.MOV.U32 R5, RZ, RZ, R17 ;  /* 0x000000ffff056224 */ /* 0x000fe200078e0011 */
[C---:B------:R-:W-:Y:S01]  /*2af0*/  ISETP.EQ.AND P6, PT, R4.reuse, 0x10, PT ;  /* 0x000000100400780c */ /* 0x040fe20003fc2270 */
[----:B------:R-:W-:Y:S01]  /*2b00*/  @P2 IMAD.MOV.U32 R5, RZ, RZ, R16 ;  /* 0x000000ffff052224 */ /* 0x000fe200078e0010 */
[----:B------:R-:W-:-:S11]  /*2b10*/  ISETP.EQ.AND P2, PT, R4, 0x14, PT ;  /* 0x000000140400780c */ /* 0x000fd60003f42270 */
[----:B------:R-:W-:Y:S01]  /*2b20*/  @P6 IMAD.MOV.U32 R5, RZ, RZ, R41 ;  /* 0x000000ffff056224 */ /* 0x000fe200078e0029 */
[C---:B------:R-:W-:Y:S02]  /*2b30*/  ISETP.EQ.AND P6, PT, R4.reuse, 0x18, PT ;  /* 0x000000180400780c */ /* 0x040fe40003fc2270 */
[----:B------:R-:W-:Y:S02]  /*2b40*/  @P2 MOV R5, R23 ;  /* 0x0000001700052202 */ /* 0x000fe40000000f00 */
[----:B------:R-:W-:-:S09]  /*2b50*/  ISETP.EQ.AND P2, PT, R4, 0x1c, PT ;  /* 0x0000001c0400780c */ /* 0x000fd20003f42270 */
[----:B------:R-:W-:Y:S01]  /*2b60*/  @P6 IMAD.MOV.U32 R5, RZ, RZ, R21 ;  /* 0x000000ffff056224 */ /* 0x000fe200078e0015 */
[----:B------:R-:W-:-:S03]  /*2b70*/  ISETP.EQ.AND P6, PT, R4, 0x20, PT ;  /* 0x000000200400780c */ /* 0x000fc60003fc2270 */
[----:B------:R-:W-:Y:S01]  /*2b80*/  @P2 IMAD.MOV.U32 R5, RZ, RZ, R20 ;  /* 0x000000ffff052224 */ /* 0x000fe200078e0014 */
[----:B------:R-:W-:-:S09]  /*2b90*/  ISETP.EQ.AND P2, PT, R4, 0x24, PT ;  /* 0x000000240400780c */ /* 0x000fd20003f42270 */
[----:B------:R-:W-:Y:S01]  /*2ba0*/  @P6 IMAD.MOV.U32 R5, RZ, RZ, R35 ;  /* 0x000000ffff056224 */ /* 0x000fe200078e0023 */
[----:B------:R-:W-:-:S03]  /*2bb0*/  ISETP.EQ.AND P6, PT, R4, 0x28, PT ;  /* 0x000000280400780c */ /* 0x000fc60003fc2270 */
[----:B------:R-:W-:Y:S01]  /*2bc0*/  @P2 IMAD.MOV.U32 R5, RZ, RZ, R29 ;  /* 0x000000ffff052224 */ /* 0x000fe200078e001d */
[----:B------:R-:W-:-:S09]  /*2bd0*/  ISETP.EQ.AND P2, PT, R4, 0x2c, PT ;  /* 0x0000002c0400780c */ /* 0x000fd20003f42270 */
[----:B------:R-:W-:Y:S02]  /*2be0*/  @P6 MOV R5, R39 ;  /* 0x0000002700056202 */ /* 0x000fe40000000f00 */
[C---:B------:R-:W-:Y:S02]  /*2bf0*/  ISETP.EQ.AND P6, PT, R4.reuse, 0x30, PT ;  /* 0x000000300400780c */ /* 0x040fe40003fc2270 */
[----:B------:R-:W-:Y:S01]  /*2c00*/  @P2 IMAD.MOV.U32 R5, RZ, RZ, R27 ;  /* 0x000000ffff052224 */ /* 0x000fe200078e001b */
[----:B------:R-:W-:-:S10]  /*2c10*/  ISETP.EQ.AND P2, PT, R4, 0x34, PT ;  /* 0x000000340400780c */ /* 0x000fd40003f42270 */
[----:B------:R-:W-:Y:S01]  /*2c20*/  @P6 IMAD.MOV.U32 R5, RZ, RZ, R33 ;  /* 0x000000ffff056224 */ /* 0x000fe200078e0021 */
[C---:B------:R-:W-:Y:S02]  /*2c30*/  ISETP.EQ.AND P6, PT, R4.reuse, 0x38, PT ;  /* 0x000000380400780c */ /* 0x040fe40003fc2270 */
[----:B------:R-:W-:Y:S01]  /*2c40*/  @P2 IMAD.MOV.U32 R5, RZ, RZ, R37 ;  /* 0x000000ffff052224 */ /* 0x000fe200078e0025 */
[----:B------:R-:W-:-:S10]  /*2c50*/  ISETP.EQ.AND P2, PT, R4, 0x3c, PT ;  /* 0x0000003c0400780c */ /* 0x000fd40003f42270 */
[----:B------:R-:W-:-:S03]  /*2c60*/  @P6 IMAD.MOV.U32 R5, RZ, RZ, R25 ;  /* 0x000000ffff056224 */ /* 0x000fc600078e0019 */
[----:B------:R-:W-:-:S05]  /*2c70*/  @P2 MOV R5, R34 ;  /* 0x0000002200052202 */ /* 0x000fca0000000f00 */
[----:B------:R1:W-:Y:S02]  /*2c80*/  STG.E desc[UR8][R6.64+0x100], R5 ;  /* 0x0001000506007986 */ /* 0x0003e4000c101908 */
.L_x_21:
[----:B------:R-:W-:Y:S05]  /*2c90*/  BSYNC.RECONVERGENT B0 ;  /* 0x0000000000007941 */ /* 0x000fea0003800200 */
.L_x_20:
[----:B------:R-:W-:Y:S04]  /*2ca0*/  BSSY.RECONVERGENT B0, `(.L_x_22) ;  /* 0x0000025000007945 */ /* 0x000fe80003800200 */
[----:B------:R-:W-:Y:S05]  /*2cb0*/  @P3 BRA `(.L_x_23) ;  /* 0x00000000008c3947 */ /* 0x000fea0003800000 */
[C---:B------:R-:W-:Y:S02]  /*2cc0*/  IMAD.SHL.U32 R4, R10.reuse, 0x4, RZ ;  /* 0x000000040a047824 */ /* 0x040fe400078e00ff */
[----:B------:R-:W-:-:S03]  /*2cd0*/  VIADD R10, R10, 0x1 ;  /* 0x000000010a0a7836 */ /* 0x000fc60000000000 */
[C---:B------:R-:W-:Y:S02]  /*2ce0*/  ISETP.EQ.AND P6, PT, R4.reuse, RZ, PT ;  /* 0x000000ff0400720c */ /* 0x040fe40003fc2270 */
[C---:B------:R-:W-:Y:S02]  /*2cf0*/  ISETP.EQ.AND P3, PT, R4.reuse, 0x4, PT ;  /* 0x000000040400780c */ /* 0x040fe40003f62270 */
[----:B------:R-:W-:-:S09]  /*2d00*/  ISETP.EQ.AND P2, PT, R4, 0x8, PT ;  /* 0x000000080400780c */ /* 0x000fd20003f42270 */
[----:B01----:R-:W-:Y:S01]  /*2d10*/  @P6 IMAD.MOV.U32 R5, RZ, RZ, R0 ;  /* 0x000000ffff056224 */ /* 0x003fe200078e0000 */
[C---:B------:R-:W-:Y:S01]  /*2d20*/  ISETP.EQ.AND P6, PT, R4.reuse, 0xc, PT ;  /* 0x0000000c0400780c */ /* 0x040fe20003fc2270 */
[----:B------:R-:W-:Y:S01]  /*2d30*/  @P3 IMAD.MOV.U32 R5, RZ, RZ, R19 ;  /* 0x000000ffff053224 */ /* 0x000fe200078e0013 */
[C---:B------:R-:W-:Y:S02]  /*2d40*/  ISETP.EQ.AND P3, PT, R4.reuse, 0x10, PT ;  /* 0x000000100400780c */ /* 0x040fe40003f62270 */
[----:B------:R-:W-:Y:S02]  /*2d50*/  @P2 MOV R5, R17 ;  /* 0x0000001100052202 */ /* 0x000fe40000000f00 */
[----:B------:R-:W-:-:S07]  /*2d60*/  ISETP.EQ.AND P2, PT, R4, 0x14, PT ;  /* 0x000000140400780c */ /* 0x000fce0003f42270 */
[----:B------:R-:W-:Y:S01]  /*2d70*/  @P6 IMAD.MOV.U32 R5, RZ, RZ, R16 ;  /* 0x000000ffff056224 */ /* 0x000fe200078e0010 */
[C---:B------:R-:W-:Y:S01]  /*2d80*/  ISETP.EQ.AND P6, PT, R4.reuse, 0x18, PT ;  /* 0x000000180400780c */ /* 0x040fe20003fc2270 */
[----:B------:R-:W-:Y:S01]  /*2d90*/  @P3 IMAD.MOV.U32 R5, RZ, RZ, R41 ;  /* 0x000000ffff053224 */ /* 0x000fe200078e0029 */
[----:B------:R-:W-:-:S03]  /*2da0*/  ISETP.EQ.AND P3, PT, R4, 0x1c, PT ;  /* 0x0000001c0400780c */ /* 0x000fc60003f62270 */
[----:B------:R-:W-:Y:S01]  /*2db0*/  @P2 IMAD.MOV.U32 R5, RZ, RZ, R23 ;  /* 0x000000ffff052224 */ /* 0x000fe200078e0017 */
[----:B------:R-:W-:-:S07]  /*2dc0*/  ISETP.EQ.AND P2, PT, R4, 0x20, PT ;  /* 0x000000200400780c */ /* 0x000fce0003f42270 */
[----:B------:R-:W-:Y:S01]  /*2dd0*/  @P6 IMAD.MOV.U32 R5, RZ, RZ, R21 ;  /* 0x000000ffff056224 */ /* 0x000fe200078e0015 */
[C---:B------:R-:W-:Y:S02]  /*2de0*/  ISETP.EQ.AND P6, PT, R4.reuse, 0x24, PT ;  /* 0x000000240400780c */ /* 0x040fe40003fc2270 */
[----:B------:R-:W-:Y:S02]  /*2df0*/  @P3 MOV R5, R20 ;  /* 0x0000001400053202 */ /* 0x000fe40000000f00 */
[C---:B------:R-:W-:Y:S01]  /*2e00*/  ISETP.EQ.AND P3, PT, R4.reuse, 0x28, PT ;  /* 0x000000280400780c */ /* 0x040fe20003f62270 */
[----:B------:R-:W-:Y:S01]  /*2e10*/  @P2 IMAD.MOV.U32 R5, RZ, RZ, R35 ;  /* 0x000000ffff052224 */ /* 0x000fe200078e0023 */
[----:B------:R-:W-:-:S07]  /*2e20*/  ISETP.EQ.AND P2, PT, R4, 0x2c, PT ;  /* 0x0000002c0400780c */ /* 0x000fce0003f42270 */
[----:B------:R-:W-:Y:S01]  /*2e30*/  @P6 IMAD.MOV.U32 R5, RZ, RZ, R29 ;  /* 0x000000ffff056224 */ /* 0x000fe200078e001d */
[----:B------:R-:W-:-:S03]  /*2e40*/  ISETP.EQ.AND P6, PT, R4, 0x30, PT ;  /* 0x000000300400780c */ /* 0x000fc60003fc2270 */
[----:B------:R-:W-:Y:S01]  /*2e50*/  @P3 IMAD.MOV.U32 R5, RZ, RZ, R39 ;  /* 0x000000ffff053224 */ /* 0x000fe200078e0027 */
[C---:B------:R-:W-:Y:S01]  /*2e60*/  ISETP.EQ.AND P3, PT, R4.reuse, 0x34, PT ;  /* 0x000000340400780c */ /* 0x040fe20003f62270 */
[----:B------:R-:W-:Y:S01]  /*2e70*/  @P2 IMAD.MOV.U32 R5, RZ, RZ, R27 ;  /* 0x000000ffff052224 */ /* 0x000fe200078e001b */
[----:B------:R-:W-:-:S07]  /*2e80*/  ISETP.EQ.AND P2, PT, R4, 0x38, PT ;  /* 0x000000380400780c */ /* 0x000fce0003f42270 */
[----:B------:R-:W-:Y:S02]  /*2e90*/  @P6 MOV R5, R33 ;  /* 0x0000002100056202 */ /* 0x000fe40000000f00 */
[----:B------:R-:W-:Y:S02]  /*2ea0*/  ISETP.EQ.AND P6, PT, R4, 0x3c, PT ;  /* 0x0000003c0400780c */ /* 0x000fe40003fc2270 */
[----:B------:R-:W-:Y:S02]  /*2eb0*/  @P3 IMAD.MOV.U32 R5, RZ, RZ, R37 ;  /* 0x000000ffff053224 */ /* 0x000fe400078e0025 */
[----:B------:R-:W-:-:S09]  /*2ec0*/  @P2 IMAD.MOV.U32 R5, RZ, RZ, R25 ;  /* 0x000000ffff052224 */ /* 0x000fd200078e0019 */
[----:B------:R-:W-:-:S05]  /*2ed0*/  @P6 IMAD.MOV.U32 R5, RZ, RZ, R34 ;  /* 0x000000ffff056224 */ /* 0x000fca00078e0022 */
[----:B------:R2:W-:Y:S02]  /*2ee0*/  STG.E desc[UR8][R6.64+0x180], R5 ;  /* 0x0001800506007986 */ /* 0x0005e4000c101908 */
.L_x_23:
[----:B------:R-:W-:Y:S05]  /*2ef0*/  BSYNC.RECONVERGENT B0 ;  /* 0x0000000000007941 */ /* 0x000fea0003800200 */
.L_x_22:
[----:B------:R-:W-:Y:S04]  /*2f00*/  BSSY.RECONVERGENT B0, `(.L_x_24) ;  /* 0x0000025000007945 */ /* 0x000fe80003800200 */
[----:B------:R-:W-:Y:S05]  /*2f10*/  @P1 BRA `(.L_x_25) ;  /* 0x00000000008c1947 */ /* 0x000fea0003800000 */
[C---:B------:R-:W-:Y:S01]  /*2f20*/  SHF.L.U32 R4, R10.reuse, 0x2, RZ ;  /* 0x000000020a047819 */ /* 0x040fe200000006ff */
[----:B------:R-:W-:-:S03]  /*2f30*/  VIADD R10, R10, 0x1 ;  /* 0x000000010a0a7836 */ /* 0x000fc60000000000 */
[C---:B------:R-:W-:Y:S02]  /*2f40*/  ISETP.EQ.AND P3, PT, R4.reuse, RZ, PT ;  /* 0x000000ff0400720c */ /* 0x040fe40003f62270 */
[C---:B------:R-:W-:Y:S02]  /*2f50*/  ISETP.EQ.AND P6, PT, R4.reuse, 0x4, PT ;  /* 0x000000040400780c */ /* 0x040fe40003fc2270 */
[C---:B------:R-:W-:Y:S02]  /*2f60*/  ISETP.EQ.AND P1, PT, R4.reuse, 0x8, PT ;  /* 0x000000080400780c */ /* 0x040fe40003f22270 */
[----:B------:R-:W-:-:S07]  /*2f70*/  ISETP.EQ.AND P2, PT, R4, 0xc, PT ;  /* 0x0000000c0400780c */ /* 0x000fce0003f42270 */
[----:B012---:R-:W-:Y:S01]  /*2f80*/  @P3 IMAD.MOV.U32 R5, RZ, RZ, R0 ;  /* 0x000000ffff053224 */ /* 0x007fe200078e0000 */
[C---:B------:R-:W-:Y:S01]  /*2f90*/  ISETP.EQ.AND P3, PT, R4.reuse, 0x10, PT ;  /* 0x000000100400780c */ /* 0x040fe20003f62270 */
[----:B------:R-:W-:Y:S01]  /*2fa0*/  @P6 IMAD.MOV.U32 R5, RZ, RZ, R19 ;  /* 0x000000ffff056224 */ /* 0x000fe200078e0013 */
[C---:B------:R-:W-:Y:S01]  /*2fb0*/  ISETP.EQ.AND P6, PT, R4.reuse, 0x14, PT ;  /* 0x000000140400780c */ /* 0x040fe20003fc2270 */
[----:B------:R-:W-:Y:S01]  /*2fc0*/  @P1 IMAD.MOV.U32 R5, RZ, RZ, R17 ;  /* 0x000000ffff051224 */ /* 0x000fe200078e0011 */
[C---:B------:R-:W-:Y:S01]  /*2fd0*/  ISETP.EQ.AND P1, PT, R4.reuse, 0x18, PT ;  /* 0x000000180400780c */ /* 0x040fe20003f22270 */
[----:B------:R-:W-:Y:S01]  /*2fe0*/  @P2 IMAD.MOV.U32 R5, RZ, RZ, R16 ;  /* 0x000000ffff052224 */ /* 0x000fe200078e0010 */
[----:B------:R-:W-:-:S07]  /*2ff0*/  ISETP.EQ.AND P2, PT, R4, 0x1c, PT ;  /* 0x0000001c0400780c */ /* 0x000fce0003f42270 */
[----:B------:R-:W-:Y:S02]  /*3000*/  @P3 MOV R5, R41 ;  /* 0x0000002900053202 */ /* 0x000fe40000000f00 */
[C---:B------:R-:W-:Y:S01]  /*3010*/  ISETP.EQ.AND P3, PT, R4.reuse, 0x20, PT ;  /* 0x000000200400780c */ /* 0x040fe20003f62270 */
[----:B------:R-:W-:Y:S01]  /*3020*/  @P6 IMAD.MOV.U32 R5, RZ, RZ, R23 ;  /* 0x000000ffff056224 */ /* 0x000fe200078e0017 */
[C---:B------:R-:W-:Y:S01]  /*3030*/  ISETP.EQ.AND P6, PT, R4.reuse, 0x24, PT ;  /* 0x000000240400780c */ /* 0x040fe20003fc2270 */
[----:B------:R-:W-:Y:S01]  /*3040*/  @P1 IMAD.MOV.U32 R5, RZ, RZ, R21 ;  /* 0x000000ffff051224 */ /* 0x000fe200078e0015 */
[C---:B------:R-:W-:Y:S01]  /*3050*/  ISETP.EQ.AND P1, PT, R4.reuse, 0x28, PT ;  /* 0x000000280400780c */ /* 0x040fe20003f22270 */
[----:B------:R-:W-:Y:S01]  /*3060*/  @P2 IMAD.MOV.U32 R5, RZ, RZ, R20 ;  /* 0x000000ffff052224 */ /* 0x000fe200078e0014 */
[----:B------:R-:W-:-:S07]  /*3070*/  ISETP.EQ.AND P2, PT, R4, 0x2c, PT ;  /* 0x0000002c0400780c */ /* 0x000fce0003f42270 */
[----:B------:R-:W-:Y:S01]  /*3080*/  @P3 IMAD.MOV.U32 R5, RZ, RZ, R35 ;  /* 0x000000ffff053224 */ /* 0x000fe200078e0023 */
[C---:B------:R-:W-:Y:S02]  /*3090*/  ISETP.EQ.AND P3, PT, R4.reuse, 0x30, PT ;  /* 0x000000300400780c */ /* 0x040fe40003f62270 */
[----:B------:R-:W-:Y:S01]  /*30a0*/  @P6 MOV R5, R29 ;  /* 0x0000001d00056202 */ /* 0x000fe20000000f00 */
[----:B------:R-:W-:Y:S01]  /*30b0*/  @P1 IMAD.MOV.U32 R5, RZ, RZ, R39 ;  /* 0x000000ffff051224 */ /* 0x000fe200078e0027 */
[C---:B------:R-:W-:Y:S01]  /*30c0*/  ISETP.EQ.AND P6, PT, R4.reuse, 0x34, PT ;  /* 0x000000340400780c */ /* 0x040fe20003fc2270 */
[----:B------:R-:W-:Y:S01]  /*30d0*/  @P2 IMAD.MOV.U32 R5, RZ, RZ, R27 ;  /* 0x000000ffff052224 */ /* 0x000fe200078e001b */
[C---:B------:R-:W-:Y:S02]  /*30e0*/  ISETP.EQ.AND P1, PT, R4.reuse, 0x38, PT ;  /* 0x000000380400780c */ /* 0x040fe40003f22270 */
[----:B------:R-:W-:-:S05]  /*30f0*/  ISETP.EQ.AND P2, PT, R4, 0x3c, PT ;  /* 0x0000003c0400780c */ /* 0x000fca0003f42270 */
[----:B------:R-:W-:-:S04]  /*3100*/  @P3 IMAD.MOV.U32 R5, RZ, RZ, R33 ;  /* 0x000000ffff053224 */ /* 0x000fc800078e0021 */
[----:B------:R-:W-:Y:S02]  /*3110*/  @P6 IMAD.MOV.U32 R5, RZ, RZ, R37 ;  /* 0x000000ffff056224 */ /* 0x000fe400078e0025 */
[----:B------:R-:W-:Y:S02]  /*3120*/  @P1 MOV R5, R25 ;  /* 0x0000001900051202 */ /* 0x000fe40000000f00 */
[----:B------:R-:W-:-:S05]  /*3130*/  @P2 IMAD.MOV.U32 R5, RZ, RZ, R34 ;  /* 0x000000ffff052224 */ /* 0x000fca00078e0022 */
[----:B------:R3:W-:Y:S02]  /*3140*/  STG.E desc[UR8][R2.64], R5 ;  /* 0x0000000502007986 */ /* 0x0007e4000c101908 */
.L_x_25:
[----:B------:R-:W-:Y:S05]  /*3150*/  BSYNC.RECONVERGENT B0 ;  /* 0x0000000000007941 */ /* 0x000fea0003800200 */
.L_x_24:
[----:B------:R-:W-:Y:S04]  /*3160*/  BSSY.RECONVERGENT B0, `(.L_x_26) ;  /* 0x0000025000007945 */ /* 0x000fe80003800200 */
[----:B------:R-:W-:Y:S05]  /*3170*/  @P4 BRA `(.L_x_27) ;  /* 0x00000000008c4947 */ /* 0x000fea0003800000 */
[C---:B------:R-:W-:Y:S01]  /*3180*/  IMAD.SHL.U32 R4, R10.reuse, 0x4, RZ ;  /* 0x000000040a047824 */ /* 0x040fe200078e00ff */
[----:B------:R-:W-:-:S04]  /*3190*/  IADD3 R10, PT, PT, R10, 0x1, RZ ;  /* 0x000000010a0a7810 */ /* 0x000fc80007ffe0ff */
[C---:B------:R-:W-:Y:S02]  /*31a0*/  ISETP.EQ.AND P3, PT, R4.reuse, RZ, PT ;  /* 0x000000ff0400720c */ /* 0x040fe40003f62270 */
[C---:B------:R-:W-:Y:S02]  /*31b0*/  ISETP.EQ.AND P4, PT, R4.reuse, 0x4, PT ;  /* 0x000000040400780c */ /* 0x040fe40003f82270 */
[C---:B------:R-:W-:Y:S02]  /*31c0*/  ISETP.EQ.AND P1, PT, R4.reuse, 0x8, PT ;  /* 0x000000080400780c */ /* 0x040fe40003f22270 */
[----:B------:R-:W-:-:S07]  /*31d0*/  ISETP.EQ.AND P2, PT, R4, 0xc, PT ;  /* 0x0000000c0400780c */ /* 0x000fce0003f42270 */
[----:B0123--:R-:W-:Y:S01]  /*31e0*/  @P3 IMAD.MOV.U32 R5, RZ, RZ, R0 ;  /* 0x000000ffff053224 */ /* 0x00ffe200078e0000 */
[C---:B------:R-:W-:Y:S02]  /*31f0*/  ISETP.EQ.AND P3, PT, R4.reuse, 0x10, PT ;  /* 0x000000100400780c */ /* 0x040fe40003f62270 */
[----:B------:R-:W-:Y:S01]  /*3200*/  @P4 MOV R5, R19 ;  /* 0x0000001300054202 */ /* 0x000fe20000000f00 */
[----:B------:R-:W-:Y:S01]  /*3210*/  @P1 IMAD.MOV.U32 R5, RZ, RZ, R17 ;  /* 0x000000ffff051224 */ /* 0x000fe200078e0011 */
[C---:B------:R-:W-:Y:S01]  /*3220*/  ISETP.EQ.AND P4, PT, R4.reuse, 0x14, PT ;  /* 0x000000140400780c */ /* 0x040fe20003f82270 */
[----:B------:R-:W-:Y:S01]  /*3230*/  @P2 IMAD.MOV.U32 R5, RZ, RZ, R16 ;  /* 0x000000ffff052224 */ /* 0x000fe200078e0010 */
[C---:B------:R-:W-:Y:S02]  /*3240*/  ISETP.EQ.AND P1, PT, R4.reuse, 0x18, PT ;  /* 0x000000180400780c */ /* 0x040fe40003f22270 */
[----:B------:R-:W-:-:S05]  /*3250*/  ISETP.EQ.AND P2, PT, R4, 0x1c, PT ;  /* 0x0000001c0400780c */ /* 0x000fca0003f42270 */
[----:B------:R-:W-:Y:S01]  /*3260*/  @P3 IMAD.MOV.U32 R5, RZ, RZ, R41 ;  /* 0x000000ffff053224 */ /* 0x000fe200078e0029 */
[----:B------:R-:W-:-:S03]  /*3270*/  ISETP.EQ.AND P3, PT, R4, 0x20, PT ;  /* 0x000000200400780c */ /* 0x000fc60003f62270 */
[----:B------:R-:W-:Y:S01]  /*3280*/  @P4 IMAD.MOV.U32 R5, RZ, RZ, R23 ;  /* 0x000000ffff054224 */ /* 0x000fe200078e0017 */
[C---:B------:R-:W-:Y:S02]  /*3290*/  ISETP.EQ.AND P4, PT, R4.reuse, 0x24, PT ;  /* 0x000000240400780c */ /* 0x040fe40003f82270 */
[----:B------:R-:W-:Y:S01]  /*32a0*/  @P1 MOV R5, R21 ;  /* 0x0000001500051202 */ /* 0x000fe20000000f00 */
[----:B------:R-:W-:Y:S01]  /*32b0*/  @P2 IMAD.MOV.U32 R5, RZ, RZ, R20 ;  /* 0x000000ffff052224 */ /* 0x000fe200078e0014 */
[C---:B------:R-:W-:Y:S02]  /*32c0*/  ISETP.EQ.AND P1, PT, R4.reuse, 0x28, PT ;  /* 0x000000280400780c */ /* 0x040fe40003f22270 */
[----:B------:R-:W-:-:S03]  /*32d0*/  ISETP.EQ.AND P2, PT, R4, 0x2c, PT ;  /* 0x0000002c0400780c */ /* 0x000fc60003f42270 */
[----:B------:R-:W-:Y:S01]  /*32e0*/  @P3 IMAD.MOV.U32 R5, RZ, RZ, R35 ;  /* 0x000000ffff053224 */ /* 0x000fe200078e0023 */
[----:B------:R-:W-:-:S03]  /*32f0*/  ISETP.EQ.AND P3, PT, R4, 0x30, PT ;  /* 0x000000300400780c */ /* 0x000fc60003f62270 */
[----:B------:R-:W-:Y:S01]  /*3300*/  @P4 IMAD.MOV.U32 R5, RZ, RZ, R29 ;  /* 0x000000ffff054224 */ /* 0x000fe200078e001d */
[----:B------:R-:W-:-:S03]  /*3310*/  ISETP.EQ.AND P4, PT, R4, 0x34, PT ;  /* 0x000000340400780c */ /* 0x000fc60003f82270 */
[----:B------:R-:W-:Y:S01]  /*3320*/  @P1 IMAD.MOV.U32 R5, RZ, RZ, R39 ;  /* 0x000000ffff051224 */ /* 0x000fe200078e0027 */
[C---:B------:R-:W-:Y:S02]  /*3330*/  ISETP.EQ.AND P1, PT, R4.reuse, 0x38, PT ;  /* 0x000000380400780c */ /* 0x040fe40003f22270 */
[----:B------:R-:W-:Y:S02]  /*3340*/  @P2 MOV R5, R27 ;  /* 0x0000001b00052202 */ /* 0x000fe40000000f00 */
[----:B------:R-:W-:Y:S01]  /*3350*/  ISETP.EQ.AND P2, PT, R4, 0x3c, PT ;  /* 0x0000003c0400780c */ /* 0x000fe20003f42270 */
[----:B------:R-:W-:-:S04]  /*3360*/  @P3 IMAD.MOV.U32 R5, RZ, RZ, R33 ;  /* 0x000000ffff053224 */ /* 0x000fc800078e0021 */
[----:B------:R-:W-:-:S04]  /*3370*/  @P4 IMAD.MOV.U32 R5, RZ, RZ, R37 ;  /* 0x000000ffff054224 */ /* 0x000fc800078e0025 */
[----:B------:R-:W-:-:S04]  /*3380*/  @P1 IMAD.MOV.U32 R5, RZ, RZ, R25 ;  /* 0x000000ffff051224 */ /* 0x000fc800078e0019 */
[----:B------:R-:W-:-:S05]  /*3390*/  @P2 IMAD.MOV.U32 R5, RZ, RZ, R34 ;  /* 0x000000ffff052224 */ /* 0x000fca00078e0022 */
[----:B------:R4:W-:Y:S02]  /*33a0*/  STG.E desc[UR8][R2.64+0x80], R5 ;  /* 0x0000800502007986 */ /* 0x0009e4000c101908 */
.L_x_27:
[----:B------:R-:W-:Y:S05]  /*33b0*/  BSYNC.RECONVERGENT B0 ;  /* 0x0000000000007941 */ /* 0x000fea0003800200 */
.L_x_26:
[----:B------:R-:W-:Y:S04]  /*33c0*/  BSSY.RECONVERGENT B0, `(.L_x_28) ;  /* 0x0000025000007945 */ /* 0x000fe80003800200 */
[----:B------:R-:W-:Y:S05]  /*33d0*/  @P5 BRA `(.L_x_29) ;  /* 0x00000000008c5947 */ /* 0x000fea0003800000 */
[C---:B------:R-:W-:Y:S02]  /*33e0*/  IMAD.SHL.U32 R4, R10.reuse, 0x4, RZ ;  /* 0x000000040a047824 */ /* 0x040fe400078e00ff */
[----:B------:R-:W-:-:S03]  /*33f0*/  VIADD R10, R10, 0x1 ;  /* 0x000000010a0a7836 */ /* 0x000fc60000000000 */
[C---:B------:R-:W-:Y:S02]  /*3400*/  ISETP.EQ.AND P1, PT, R4.reuse, RZ, PT ;  /* 0x000000ff0400720c */ /* 0x040fe40003f22270 */
[C---:B------:R-:W-:Y:S02]  /*3410*/  ISETP.EQ.AND P4, PT, R4.reuse, 0x4, PT ;  /* 0x000000040400780c */ /* 0x040fe40003f82270 */
[C---:B------:R-:W-:Y:S02]  /*3420*/  ISETP.EQ.AND P5, PT, R4.reuse, 0x8, PT ;  /* 0x000000080400780c */ /* 0x040fe40003fa2270 */
[C---:B------:R-:W-:Y:S02]  /*3430*/  ISETP.EQ.AND P2, PT, R4.reuse, 0xc, PT ;  /* 0x0000000c0400780c */ /* 0x040fe40003f42270 */
[----:B------:R-:W-:-:S05]  /*3440*/  ISETP.EQ.AND P3, PT, R4, 0x10, PT ;  /* 0x000000100400780c */ /* 0x000fca0003f62270 */
[----:B01234-:R-:W-:Y:S01]  /*3450*/  @P1 IMAD.MOV.U32 R5, RZ, RZ, R0 ;  /* 0x000000ffff051224 */ /* 0x01ffe200078e0000 */
[C---:B------:R-:W-:Y:S01]  /*3460*/  ISETP.EQ.AND P1, PT, R4.reuse, 0x18, PT ;  /* 0x000000180400780c */ /* 0x040fe20003f22270 */
[----:B------:R-:W-:Y:S01]  /*3470*/  @P4 IMAD.MOV.U32 R5, RZ, RZ, R19 ;  /* 0x000000ffff054224 */ /* 0x000fe200078e0013 */
[C---:B------:R-:W-:Y:S01]  /*3480*/  ISETP.EQ.AND P4, PT, R4.reuse, 0x14, PT ;  /* 0x000000140400780c */ /* 0x040fe20003f82270 */
[----:B------:R-:W-:Y:S02]  /*3490*/  @P5 IMAD.MOV.U32 R5, RZ, RZ, R17 ;  /* 0x000000ffff055224 */ /* 0x000fe400078e0011 */
[----:B------:R-:W-:Y:S02]  /*34a0*/  @P2 MOV R5, R16 ;  /* 0x0000001000052202 */ /* 0x000fe40000000f00 */
[C---:B------:R-:W-:Y:S01]  /*34b0*/  ISETP.EQ.AND P2, PT, R4.reuse, 0x1c, PT ;  /* 0x0000001c0400780c */ /* 0x040fe20003f42270 */
[----:B------:R-:W-:Y:S01]  /*34c0*/  @P3 IMAD.MOV.U32 R5, RZ, RZ, R41 ;  /* 0x000000ffff053224 */ /* 0x000fe200078e0029 */
[----:B------:R-:W-:-:S06]  /*34d0*/  ISETP.EQ.AND P3, PT, R4, 0x20, PT ;  /* 0x000000200400780c */ /* 0x000fcc0003f62270 */
[----:B------:R-:W-:Y:S01]  /*34e0*/  @P4 IMAD.MOV.U32 R5, RZ, RZ, R23 ;  /* 0x000000ffff054224 */ /* 0x000fe200078e0017 */
[C---:B------:R-:W-:Y:S01]  /*34f0*/  ISETP.EQ.AND P4, PT, R4.reuse, 0x24, PT ;  /* 0x000000240400780c */ /* 0x040fe20003f82270 */
[----:B------:R-:W-:Y:S01]  /*3500*/  @P1 IMAD.MOV.U32 R5, RZ, RZ, R21 ;  /* 0x000000ffff051224 */ /* 0x000fe200078e0015 */
[C---:B------:R-:W-:Y:S02]  /*3510*/  ISETP.EQ.AND P1, PT, R4.reuse, 0x28, PT ;  /* 0x000000280400780c */ /* 0x040fe40003f22270 */
[----:B------:R-:W-:Y:S01]  /*3520*/  @P2 IMAD.MOV.U32 R5, RZ, RZ, R20 ;  /* 0x000000ffff052224 */ /* 0x000fe200078e0014 */
[C---:B------:R-:W-:Y:S02]  /*3530*/  ISETP.EQ.AND P2, PT, R4.reuse, 0x2c, PT ;  /* 0x0000002c0400780c */ /* 0x040fe40003f42270 */
[----:B------:R-:W-:Y:S02]  /*3540*/  @P3 MOV R5, R35 ;  /* 0x0000002300053202 */ /* 0x000fe40000000f00 */
[----:B------:R-:W-:-:S04]  /*3550*/  ISETP.EQ.AND P3, PT, R4, 0x30, PT ;  /* 0x000000300400780c */ /* 0x000fc80003f62270 */
[----:B------:R-:W-:Y:S01]  /*3560*/  @P4 IMAD.MOV.U32 R5, RZ, RZ, R29 ;  /* 0x000000ffff054224 */ /* 0x000fe200078e001d */
[C---:B------:R-:W-:Y:S01]  /*3570*/  ISETP.EQ.AND P4, PT, R4.reuse, 0x34, PT ;  /* 0x000000340400780c */ /* 0x040fe20003f82270 */
[----:B------:R-:W-:Y:S01]  /*3580*/  @P1 IMAD.MOV.U32 R5, RZ, RZ, R39 ;  /* 0x000000ffff051224 */ /* 0x000fe200078e0027 */
[C---:B------:R-:W-:Y:S02]  /*3590*/  ISETP.EQ.AND P1, PT, R4.reuse, 0x38, PT ;  /* 0x000000380400780c */ /* 0x040fe40003f22270 */
[----:B------:R-:W-:Y:S01]  /*35a0*/  @P2 IMAD.MOV.U32 R5, RZ, RZ, R27 ;  /* 0x000000ffff052224 */ /* 0x000fe200078e001b */
[----:B------:R-:W-:-:S03]  /*35b0*/  ISETP.EQ.AND P2, PT, R4, 0x3c, PT ;  /* 0x0000003c0400780c */ /* 0x000fc60003f42270 */
[----:B------:R-:W-:-:S05]  /*35c0*/  @P3 IMAD.MOV.U32 R5, RZ, RZ, R33 ;  /* 0x000000ffff053224 */ /* 0x000fca00078e0021 */
[----:B------:R-:W-:Y:S02]  /*35d0*/  @P4 MOV R5, R37 ;  /* 0x0000002500054202 */ /* 0x000fe40000000f00 */
[----:B------:R-:W-:-:S03]  /*35e0*/  @P1 IMAD.MOV.U32 R5, RZ, RZ, R25 ;  /* 0x000000ffff051224 */ /* 0x000fc600078e0019 */
[----:B------:R-:W-:-:S05]  /*35f0*/  @P2 IMAD.MOV.U32 R5, RZ, RZ, R34 ;  /* 0x000000ffff052224 */ /* 0x000fca00078e0022 */
[----:B------:R0:W-:Y:S02]  /*3600*/  STG.E desc[UR8][R2.64+0x100], R5 ;  /* 0x0001000502007986 */ /* 0x0001e4000c101908 */
.L_x_29:
[----:B------:R-:W-:Y:S05]  /*3610*/  BSYNC.RECONVERGENT B0 ;  /* 0x0000000000007941 */ /* 0x000fea0003800200 */
.L_x_28:
[----:B------:R-:W-:Y:S05]  /*3620*/  @P0 EXIT ;  /* 0x000000000000094d */ /* 0x000fea0003800000 */
[----:B------:R-:W-:-:S05]  /*3630*/  IMAD.SHL.U32 R10, R10, 0x4, RZ ;  /* 0x000000040a0a7824 */ /* 0x000fca00078e00ff */
[C---:B------:R-:W-:Y:S02]  /*3640*/  ISETP.EQ.AND P1, PT, R10.reuse, 0x4, PT ;  /* 0x000000040a00780c */ /* 0x040fe40003f22270 */
[C---:B------:R-:W-:Y:S02]  /*3650*/  ISETP.EQ.AND P2, PT, R10.reuse, 0x8, PT ;  /* 0x000000080a00780c */ /* 0x040fe40003f42270 */
[C---:B------:R-:W-:Y:S02]  /*3660*/  ISETP.EQ.AND P3, PT, R10.reuse, 0xc, PT ;  /* 0x0000000c0a00780c */ /* 0x040fe40003f62270 */
[C---:B------:R-:W-:Y:S02]  /*3670*/  ISETP.EQ.AND P0, PT, R10.reuse, RZ, PT ;  /* 0x000000ff0a00720c */ /* 0x040fe40003f02270 */
[----:B------:R-:W-:-:S05]  /*3680*/  ISETP.EQ.AND P0, PT, R10, 0x10, PT ;  /* 0x000000100a00780c */ /* 0x000fca0003f02270 */
[----:B------:R-:W-:Y:S02]  /*3690*/  @P1 MOV R0, R19 ;  /* 0x0000001300001202 */ /* 0x000fe40000000f00 */
[C---:B------:R-:W-:Y:S01]  /*36a0*/  ISETP.EQ.AND P1, PT, R10.reuse, 0x14, PT ;  /* 0x000000140a00780c */ /* 0x040fe20003f22270 */
[----:B------:R-:W-:Y:S01]  /*36b0*/  @P2 IMAD.MOV.U32 R0, RZ, RZ, R17 ;  /* 0x000000ffff002224 */ /* 0x000fe200078e0011 */
[C---:B------:R-:W-:Y:S01]  /*36c0*/  ISETP.EQ.AND P2, PT, R10.reuse, 0x18, PT ;  /* 0x000000180a00780c */ /* 0x040fe20003f42270 */
[----:B------:R-:W-:Y:S01]  /*36d0*/  @P3 IMAD.MOV.U32 R0, RZ, RZ, R16 ;  /* 0x000000ffff003224 */ /* 0x000fe200078e0010 */
[C---:B------:R-:W-:Y:S02]  /*36e0*/  ISETP.EQ.AND P3, PT, R10.reuse, 0x1c, PT ;  /* 0x0000001c0a00780c */ /* 0x040fe40003f62270 */
[----:B------:R-:W-:Y:S01]  /*36f0*/  @P0 IMAD.MOV.U32 R0, RZ, RZ, R41 ;  /* 0x000000ffff000224 */ /* 0x000fe200078e0029 */
[----:B------:R-:W-:-:S06]  /*3700*/  ISETP.EQ.AND P0, PT, R10, 0x20, PT ;  /* 0x000000200a00780c */ /* 0x000fcc0003f02270 */
        /* <DEDUP_REMOVED lines=13> */
[----:B------:R-:W-:Y:S01]  /*37e0*/  ISETP.EQ.AND P3, PT, R10, 0x3c, PT ;  /* 0x0000003c0a00780c */ /* 0x000fe20003f62270 */
[----:B------:R-:W-:-:S08]  /*37f0*/  @P0 IMAD.MOV.U32 R0, RZ, RZ, R33 ;  /* 0x000000ffff000224 */ /* 0x000fd000078e0021 */
[----:B------:R-:W-:Y:S02]  /*3800*/  @P1 MOV R0, R37 ;  /* 0x0000002500001202 */ /* 0x000fe40000000f00 */
[----:B------:R-:W-:Y:S02]  /*3810*/  @P2 IMAD.MOV.U32 R0, RZ, RZ, R25 ;  /* 0x000000ffff002224 */ /* 0x000fe400078e0019 */
[----:B------:R-:W-:-:S05]  /*3820*/  @P3 IMAD.MOV.U32 R0, RZ, RZ, R34 ;  /* 0x000000ffff003224 */ /* 0x000fca00078e0022 */
[----:B------:R-:W-:Y:S01]  /*3830*/  STG.E desc[UR8][R2.64+0x180], R0 ;  /* 0x0001800002007986 */ /* 0x000fe2000c101908 */
[----:B------:R-:W-:Y:S05]  /*3840*/  EXIT ;  /* 0x000000000000794d */ /* 0x000fea0003800000 */
.L_x_30:
[----:B------:R-:W-:-:S00]  /*3850*/  BRA `(.L_x_30) ;  /* 0xfffffffc00fc7947 */ /* 0x000fc0000383ffff */
[----:B------:R-:W-:-:S00]  /*3860*/  NOP ;  /* 0x0000000000007918 */ /* 0x000fc00000000000 */
        /* <DEDUP_REMOVED lines=9> */
.L_x_40:


//--------------------- .text._Z19matmul_tiled_kernelILm32EEvPfS0_S0_mmm --------------------------
	.section	.text._Z19matmul_tiled_kernelILm32EEvPfS0_S0_mmm,"ax",@progbits
	.align	128
        .global         _Z19matmul_tiled_kernelILm32EEvPfS0_S0_mmm
        .type           _Z19matmul_tiled_kernelILm32EEvPfS0_S0_mmm,@function
        .size           _Z19matmul_tiled_kernelILm32EEvPfS0_S0_mmm,(.L_x_41 - _Z19matmul_tiled_kernelILm32EEvPfS0_S0_mmm)
        .other          _Z19matmul_tiled_kernelILm32EEvPfS0_S0_mmm,@"STO_CUDA_ENTRY STV_DEFAULT"
_Z19matmul_tiled_kernelILm32EEvPfS0_S0_mmm:
.text._Z19matmul_tiled_kernelILm32EEvPfS0_S0_mmm:
[----:B------:R-:W-:Y:S01]  /*0000*/  LDC R1, c[0x0][0x37c] ;  /* 0x0000df00ff017b82 */ /* 0x000fe20000000800 */
[----:B------:R-:W0:Y:S07]  /*0010*/  S2R R22, SR_CTAID.X ;  /* 0x0000000000167919 */ /* 0x000e2e0000002500 */
[----:B------:R-:W1:Y:S01]  /*0020*/  S2UR UR4, SR_CTAID.Y ;  /* 0x00000000000479c3 */ /* 0x000e620000002600 */
[----:B------:R-:W2:Y:S01]  /*0030*/  LDCU.64 UR8, c[0x0][0x3a8] ;  /* 0x00007500ff0877ac */ /* 0x000ea20008000a00 */
[----:B------:R-:W3:Y:S01]  /*0040*/  S2R R19, SR_TID.X ;  /* 0x0000000000137919 */ /* 0x000ee20000002100 */
[----:B------:R-:W4:Y:S01]  /*0050*/  LDCU.64 UR14, c[0x0][0x398] ;  /* 0x00007300ff0e77ac */ /* 0x000f220008000a00 */
[----:B------:R-:W0:Y:S01]  /*0060*/  LDCU.64 UR12, c[0x0][0x358] ;  /* 0x00006b00ff0c77ac */ /* 0x000e220008000a00 */
[----:B-1----:R-:W-:Y:S01]  /*0070*/  USHF.L.U32 UR4, UR4, 0x5, URZ ;  /* 0x0000000504047899 */ /* 0x002fe200080006ff */
[----:B0-----:R-:W-:Y:S01]  /*0080*/  IMAD.WIDE.U32 R22, R22, 0x20, RZ ;  /* 0x0000002016167825 */ /* 0x001fe200078e00ff */
[----:B---3--:R-:W-:-:S02]  /*0090*/  SHF.R.U32.HI R21, RZ, 0x5, R19 ;  /* 0x00000005ff157819 */ /* 0x008fc40000011613 */
[----:B------:R-:W-:Y:S02]  /*00a0*/  LOP3.LUT R20, R22, 0x1f, R19, 0xf8, !PT ;  /* 0x0000001f16147812 */ /* 0x000fe400078ef813 */
[----:B------:R-:W-:Y:S02]  /*00b0*/  LOP3.LUT R17, R21, UR4, RZ, 0xfc, !PT ;  /* 0x0000000415117c12 */ /* 0x000fe4000f8efcff */
[----:B--2---:R-:W-:Y:S02]  /*00c0*/  ISETP.GE.U32.AND P2, PT, R20, UR8, PT ;  /* 0x0000000814007c0c */ /* 0x004fe4000bf46070 */
[----:B----4-:R-:W-:Y:S02]  /*00d0*/  ISETP.GE.U32.AND P0, PT, R17, UR14, PT ;  /* 0x0000000e11007c0c */ /* 0x010fe4000bf06070 */
[----:B------:R-:W-:Y:S02]  /*00e0*/  ISETP.GE.U32.AND.EX P2, PT, R23, UR9, PT, P2 ;  /* 0x0000000917007c0c */ /* 0x000fe4000bf46120 */
[----:B------:R-:W-:-:S13]  /*00f0*/  ISETP.GE.U32.AND.EX P1, PT, RZ, UR15, PT, P0 ;  /* 0x0000000fff007c0c */ /* 0x000fda000bf26100 */
[----:B------:R-:W-:Y:S05]  /*0100*/  @P2 EXIT P1 ;  /* 0x000000000000294d */ /* 0x000fea0000800000 */
[----:B------:R-:W0:Y:S01]  /*0110*/  LDCU.64 UR16, c[0x0][0x3a0] ;  /* 0x00007400ff1077ac */ /* 0x000e220008000a00 */
[----:B------:R-:W-:Y:S01]  /*0120*/  HFMA2 R11, -RZ, RZ, 0, 0 ;  /* 0x00000000ff0b7431 */ /* 0x000fe200000001ff */
[----:B------:R-:W-:Y:S01]  /*0130*/  LOP3.LUT R19, R19, 0x1f, RZ, 0xc0, !PT ;  /* 0x0000001f13137812 */ /* 0x000fe200078ec0ff */
[----:B0-----:R-:W-:-:S04]  /*0140*/  UISETP.NE.U32.AND UP0, UPT, UR16, URZ, UPT ;  /* 0x000000ff1000728c */ /* 0x001fc8000bf05070 */
[----:B------:R-:W-:-:S09]  /*0150*/  UISETP.NE.AND.EX UP0, UPT, UR17, URZ, UPT, UP0 ;  /* 0x000000ff1100728c */ /* 0x000fd2000bf05300 */
[----:B------:R-:W-:Y:S05]  /*0160*/  BRA.U !UP0, `(.L_x_31) ;  /* 0x0000000908207547 */ /* 0x000fea000b800000 */
[----:B------:R-:W0:Y:S01]  /*0170*/  S2UR UR6, SR_CgaCtaId ;  /* 0x00000000000679c3 */ /* 0x000e220000008800 */
[----:B------:R-:W1:Y:S01]  /*0180*/  LDCU.128 UR20, c[0x0][0x380] ;  /* 0x00007000ff1477ac */ /* 0x000e620008000c00 */
[----:B------:R-:W-:Y:S01]  /*0190*/  IMAD.WIDE.U32 R2, R21, UR8, R22 ;  /* 0x0000000815027c25 */ /* 0x000fe2000f8e0016 */
[----:B------:R-:W-:Y:S01]  /*01a0*/  MOV R11, RZ ;  /* 0x000000ff000b7202 */ /* 0x000fe20000000f00 */
[----:B------:R-:W-:Y:S02]  /*01b0*/  UMOV UR4, 0x400 ;  /* 0x0000040000047882 */ /* 0x000fe40000000000 */
[----:B------:R-:W-:Y:S01]  /*01c0*/  IMAD.WIDE.U32 R4, R17, UR16, RZ ;  /* 0x0000001011047c25 */ /* 0x000fe2000f8e00ff */
[----:B------:R-:W-:Y:S01]  /*01d0*/  IADD3 R6, P0, PT, R19, R2, RZ ;  /* 0x0000000213067210 */ /* 0x000fe20007f1e0ff */
[----:B------:R-:W-:Y:S02]  /*01e0*/  UIADD3 UR5, UPT, UPT, UR4, 0x1000, URZ ;  /* 0x0000100004057890 */ /* 0x000fe4000fffe0ff */
[----:B------:R-:W-:Y:S01]  /*01f0*/  IMAD R7, R21, UR9, R3 ;  /* 0x0000000915077c24 */ /* 0x000fe2000f8e0203 */
[----:B------:R-:W-:Y:S01]  /*0200*/  SHF.L.U32 R3, R19, 0x2, RZ ;  /* 0x0000000213037819 */ /* 0x000fe200000006ff */
[----:B------:R-:W-:Y:S01]  /*0210*/  IMAD R5, R17, UR17, R5 ;  /* 0x0000001111057c24 */ /* 0x000fe2000f8e0205 */
[----:B------:R-:W2:Y:S02]  /*0220*/  LDCU.64 UR10, c[0x0][0x3a8] ;  /* 0x00007500ff0a77ac */ /* 0x000ea40008000a00 */
[----:B------:R-:W-:Y:S01]  /*0230*/  LEA R0, P2, R4, R3, 0x2 ;  /* 0x0000000304007211 */ /* 0x000fe200078410ff */
[----:B------:R-:W-:Y:S01]  /*0240*/  IMAD.X R3, RZ, RZ, R7, P0 ;  /* 0x000000ffff037224 */ /* 0x000fe200000e0607 */
[----:B------:R-:W3:Y:S01]  /*0250*/  LDCU.64 UR14, c[0x0][0x398] ;  /* 0x00007300ff0e77ac */ /* 0x000ee20008000a00 */
[----:B-1----:R-:W-:-:S02]  /*0260*/  LEA R2, P1, R6, UR22, 0x2 ;  /* 0x0000001606027c11 */ /* 0x002fc4000f8210ff */
[----:B------:R-:W-:Y:S01]  /*0270*/  LEA.HI.X R5, R4, RZ, R5, 0x2, P2 ;  /* 0x000000ff04057211 */ /* 0x000fe200010f1405 */
[----:B------:R-:W1:Y:S01]  /*0280*/  LDCU.64 UR18, c[0x0][0x3a0] ;  /* 0x00007400ff1277ac */ /* 0x000e620008000a00 */
[----:B------:R-:W-:Y:S02]  /*0290*/  LEA.HI.X R3, R6, UR23, R3, 0x2, P1 ;  /* 0x0000001706037c11 */ /* 0x000fe400088f1403 */
[----:B------:R-:W-:Y:S01]  /*02a0*/  IADD3 R0, P0, PT, R0, UR20, RZ ;  /* 0x0000001400007c10 */ /* 0x000fe2000ff1e0ff */
[----:B0-----:R-:W-:Y:S02]  /*02b0*/  ULEA UR5, UR6, UR5, 0x18 ;  /* 0x0000000506057291 */ /* 0x001fe4000f8ec0ff */
[----:B------:R-:W-:Y:S01]  /*02c0*/  ULEA UR4, UR6, UR4, 0x18 ;  /* 0x0000000406047291 */ /* 0x000fe2000f8ec0ff */
[----:B------:R-:W-:Y:S01]  /*02d0*/  IADD3.X R5, PT, PT, R5, UR21, RZ, P0, !PT ;  /* 0x0000001505057c10 */ /* 0x000fe200087fe4ff */
[----:B------:R-:W-:Y:S02]  /*02e0*/  USHF.L.U64.HI UR7, UR8, 0x7, UR9 ;  /* 0x0000000708077899 */ /* 0x000fe40008010209 */
[----:B------:R-:W-:Y:S01]  /*02f0*/  LEA R6, R19, UR5, 0x2 ;  /* 0x0000000513067c11 */ /* 0x000fe2000f8e10ff */
[----:B------:R-:W-:Y:S01]  /*0300*/  USHF.L.U32 UR6, UR8, 0x7, URZ ;  /* 0x0000000708067899 */ /* 0x000fe200080006ff */
[C---:B------:R-:W-:Y:S01]  /*0310*/  LEA R16, R21.reuse, UR4, 0x7 ;  /* 0x0000000415107c11 */ /* 0x040fe2000f8e38ff */
[----:B------:R-:W-:Y:S01]  /*0320*/  UMOV UR4, URZ ;  /* 0x000000ff00047c82 */ /* 0x000fe20008000000 */
[----:B------:R-:W-:Y:S01]  /*0330*/  UMOV UR5, URZ ;  /* 0x000000ff00057c82 */ /* 0x000fe20008000000 */
[----:B------:R-:W-:Y:S01]  /*0340*/  IMAD R4, R21, 0x80, R6 ;  /* 0x0000008015047824 */ /* 0x000fe200078e0206 */
[----:B--23--:R-:W-:-:S07]  /*0350*/  LEA R7, R19, R16, 0x2 ;  /* 0x0000001013077211 */ /* 0x00cfce00078e10ff */
.L_x_32:
[----:B------:R-:W-:Y:S01]  /*0360*/  IADD3 R9, P0, PT, R19, UR4, RZ ;  /* 0x0000000413097c10 */ /* 0x000fe2000ff1e0ff */
[----:B------:R-:W-:Y:S01]  /*0370*/  UMOV UR8, UR10 ;  /* 0x0000000a00087c82 */ /* 0x000fe20008000000 */
[----:B------:R-:W-:Y:S01]  /*0380*/  UMOV UR9, UR11 ;  /* 0x0000000b00097c82 */ /* 0x000fe20008000000 */
[----:B------:R-:W-:Y:S01]  /*0390*/  IADD3 R8, P4, PT, R21, UR4, RZ ;  /* 0x0000000415087c10 */ /* 0x000fe2000ff9e0ff */
[----:B------:R-:W-:Y:S01]  /*03a0*/  HFMA2 R27, -RZ, RZ, 0, 0 ;  /* 0x00000000ff1b7431 */ /* 0x000fe200000001ff */
[----:B------:R-:W-:Y:S01]  /*03b0*/  ISETP.GE.U32.AND P3, PT, R9, UR8, PT ;  /* 0x0000000809007c0c */ /* 0x000fe2000bf66070 */
[----:B------:R-:W-:Y:S01]  /*03c0*/  IMAD.MOV.U32 R10, RZ, RZ, RZ ;  /* 0x000000ffff0a7224 */ /* 0x000fe200078e00ff */
[----:B------:R-:W-:Y:S02]  /*03d0*/  IADD3.X R9, PT, PT, RZ, UR5, RZ, P0, !PT ;  /* 0x00000005ff097c10 */ /* 0x000fe400087fe4ff */
[----:B------:R-:W-:Y:S02]  /*03e0*/  ISETP.GE.U32.AND P0, PT, R17, UR14, PT ;  /* 0x0000000e11007c0c */ /* 0x000fe4000bf06070 */
[----:B------:R-:W-:-:S02]  /*03f0*/  ISETP.GE.U32.AND.EX P3, PT, R9, UR9, PT, P3 ;  /* 0x0000000909007c0c */ /* 0x000fc4000bf66130 */
[----:B------:R-:W-:Y:S02]  /*0400*/  ISETP.GE.U32.AND P2, PT, R20, UR8, PT ;  /* 0x0000000814007c0c */ /* 0x000fe4000bf46070 */
[----:B------:R-:W-:Y:S02]  /*0410*/  ISETP.GE.U32.OR.EX P3, PT, RZ, UR15, P3, P0 ;  /* 0x0000000fff007c0c */ /* 0x000fe40009f66500 */
[----:B------:R-:W-:Y:S02]  /*0420*/  ISETP.GE.U32.AND P1, PT, R8, UR14, PT ;  /* 0x0000000e08007c0c */ /* 0x000fe4000bf26070 */
[----:B------:R-:W-:Y:S02]  /*0430*/  IADD3.X R8, PT, PT, RZ, UR5, RZ, P4, !PT ;  /* 0x00000005ff087c10 */ /* 0x000fe4000a7fe4ff */
[----:B------:R-:W-:-:S04]  /*0440*/  ISETP.GE.U32.AND.EX P2, PT, R23, UR9, PT, P2 ;  /* 0x0000000917007c0c */ /* 0x000fc8000bf46120 */
[----:B------:R-:W-:-:S03]  /*0450*/  ISETP.GE.U32.OR.EX P1, PT, R8, UR15, P2, P1 ;  /* 0x0000000f08007c0c */ /* 0x000fc60009726510 */
[----:B------:R-:W-:Y:S01]  /*0460*/  @!P3 MOV R8, R0 ;  /* 0x000000000008b202 */ /* 0x000fe20000000f00 */
[----:B------:R-:W-:-:S05]  /*0470*/  @!P3 IMAD.MOV.U32 R9, RZ, RZ, R5 ;  /* 0x000000ffff09b224 */ /* 0x000fca00078e0005 */
[----:B------:R-:W2:Y:S04]  /*0480*/  @!P3 LDG.E R10, desc[UR12][R8.64] ;  /* 0x0000000c080ab981 */ /* 0x000ea8000c1e1900 */
[----:B------:R0:W3:Y:S01]  /*0490*/  @!P1 LDG.E R27, desc[UR12][R2.64] ;  /* 0x0000000c021b9981 */ /* 0x0000e2000c1e1900 */
[----:B------:R-:W-:Y:S01]  /*04a0*/  UIADD3 UR4, UP0, UPT, UR4, 0x20, URZ ;  /* 0x0000002004047890 */ /* 0x000fe2000ff1e0ff */
[----:B------:R-:W-:-:S03]  /*04b0*/  IADD3 R0, P3, PT, R0, 0x80, RZ ;  /* 0x0000008000007810 */ /* 0x000fc60007f7e0ff */
[----:B------:R-:W-:Y:S01]  /*04c0*/  UIADD3.X UR5, UPT, UPT, URZ, UR5, URZ, UP0, !UPT ;  /* 0x00000005ff057290 */ /* 0x000fe200087fe4ff */
[----:B------:R-:W-:Y:S01]  /*04d0*/  IADD3.X R5, PT, PT, RZ, R5, RZ, P3, !PT ;  /* 0x00000005ff057210 */ /* 0x000fe20001ffe4ff */
[----:B-1----:R-:W-:Y:S01]  /*04e0*/  UISETP.GE.U32.AND UP0, UPT, UR4, UR18, UPT ;  /* 0x000000120400728c */ /* 0x002fe2000bf06070 */
[----:B0-----:R-:W-:-:S03]  /*04f0*/  IADD3 R2, P1, PT, R2, UR6, RZ ;  /* 0x0000000602027c10 */ /* 0x001fc6000ff3e0ff */
[----:B------:R-:W-:Y:S01]  /*0500*/  UISETP.GE.U32.AND.EX UP0, UPT, UR5, UR19, UPT, UP0 ;  /* 0x000000130500728c */ /* 0x000fe2000bf06100 */
[----:B------:R-:W-:Y:S01]  /*0510*/  IADD3.X R3, PT, PT, R3, UR7, RZ, P1, !PT ;  /* 0x0000000703037c10 */ /* 0x000fe20008ffe4ff */
[----:B--2---:R-:W-:Y:S04]  /*0520*/  STS [R7], R10 ;  /* 0x0000000a07007388 */ /* 0x004fe80000000800 */
[----:B---3--:R-:W-:Y:S01]  /*0530*/  STS [R4], R27 ;  /* 0x0000001b04007388 */ /* 0x008fe20000000800 */
[----:B------:R-:W-:Y:S06]  /*0540*/  BAR.SYNC.DEFER_BLOCKING 0x0 ;  /* 0x0000000000007b1d */ /* 0x000fec0000010000 */
[----:B------:R-:W-:Y:S04]  /*0550*/  LDS R18, [R6] ;  /* 0x0000000006127984 */ /* 0x000fe80000000800 */
[----:B------:R-:W0:Y:S04]  /*0560*/  LDS.128 R12, [R16] ;  /* 0x00000000100c7984 */ /* 0x000e280000000c00 */
[----:B------:R-:W1:Y:S04]  /*0570*/  LDS R29, [R6+0x80] ;  /* 0x00008000061d7984 */ /* 0x000e680000000800 */
[----:B------:R-:W2:Y:S04]  /*0580*/  LDS R25, [R6+0x100] ;  /* 0x0001000006197984 */ /* 0x000ea80000000800 */
[----:B------:R-:W-:Y:S01]  /*0590*/  LDS R27, [R6+0xb00] ;  /* 0x000b0000061b7984 */ /* 0x000fe20000000800 */
[----:B0-----:R-:W-:-:S03]  /*05a0*/  FFMA R18, R12, R18, R11 ;  /* 0x000000120c127223 */ /* 0x001fc6000000000b */
[----:B------:R-:W0:Y:S01]  /*05b0*/  LDS R12, [R6+0x180] ;  /* 0x00018000060c7984 */ /* 0x000e220000000800 */
[----:B-1----:R-:W-:-:S03]  /*05c0*/  FFMA R24, R29, R13, R18 ;  /* 0x0000000d1d187223 */ /* 0x002fc60000000012 */
[----:B------:R-:W-:Y:S01]  /*05d0*/  LDS R13, [R6+0x200] ;  /* 0x00020000060d7984 */ /* 0x000fe20000000800 */
[----:B--2---:R-:W-:-:S03]  /*05e0*/  FFMA R25, R25, R14, R24 ;  /* 0x0000000e19197223 */ /* 0x004fc60000000018 */
[----:B------:R-:W1:Y:S04]  /*05f0*/  LDS.128 R8, [R16+0x10] ;  /* 0x0000100010087984 */ /* 0x000e680000000c00 */
[----:B------:R-:W2:Y:S01]  /*0600*/  LDS R18, [R6+0x280] ;  /* 0x0002800006127984 */ /* 0x000ea20000000800 */
[----:B0-----:R-:W-:-:S03]  /*0610*/  FFMA R15, R12, R15, R25 ;  /* 0x0000000f0c0f7223 */ /* 0x001fc60000000019 */
[----:B------:R-:W0:Y:S01]  /*0620*/  LDS R25, [R6+0x300] ;  /* 0x0003000006197984 */ /* 0x000e220000000800 */
[----:B-1----:R-:W-:-:S03]  /*0630*/  FFMA R13, R8, R13, R15 ;  /* 0x0000000d080d7223 */ /* 0x002fc6000000000f */
[----:B------:R-:W1:Y:S01]  /*0640*/  LDS R8, [R6+0x380] ;  /* 0x0003800006087984 */ /* 0x000e620000000800 */
[----:B--2---:R-:W-:-:S03]  /*0650*/  FFMA R24, R18, R9, R13 ;  /* 0x0000000912187223 */ /* 0x004fc6000000000d */
[----:B------:R-:W-:Y:S04]  /*0660*/  LDS R9, [R6+0x400] ;  /* 0x0004000006097984 */ /* 0x000fe80000000800 */
[----:B------:R-:W2:Y:S04]  /*0670*/  LDS.128 R12, [R16+0x20] ;  /* 0x00002000100c7984 */ /* 0x000ea80000000c00 */
[----:B------:R-:W3:Y:S01]  /*0680*/  LDS R18, [R6+0x480] ;  /* 0x0004800006127984 */ /* 0x000ee20000000800 */
[----:B0-----:R-:W-:-:S04]  /*0690*/  FFMA R25, R25, R10, R24 ;  /* 0x0000000a19197223 */ /* 0x001fc80000000018 */
[----:B-1----:R-:W-:Y:S02]  /*06a0*/  FFMA R11, R8, R11, R25 ;  /* 0x0000000b080b7223 */ /* 0x002fe40000000019 */
[----:B------:R-:W0:Y:S02]  /*06b0*/  LDS R25, [R6+0x500] ;  /* 0x0005000006197984 */ /* 0x000e240000000800 */
[----:B--2---:R-:W-:Y:S02]  /*06c0*/  FFMA R9, R12, R9, R11 ;  /* 0x000000090c097223 */ /* 0x004fe4000000000b */
[----:B------:R-:W1:Y:S02]  /*06d0*/  LDS R12, [R6+0x580] ;  /* 0x00058000060c7984 */ /* 0x000e640000000800 */
[----:B---3--:R-:W-:Y:S02]  /*06e0*/  FFMA R24, R18, R13, R9 ;  /* 0x0000000d12187223 */ /* 0x008fe40000000009 */
        /* <DEDUP_REMOVED lines=23> */
[----:B------:R-:W-:Y:S02]  /*0860*/  LDS R25, [R6+0xd00] ;  /* 0x000d000006197984 */ /* 0x000fe40000000800 */
[----:B--2---:R-:W-:Y:S02]  /*0870*/  FFMA R13, R8, R13, R15 ;  /* 0x0000000d080d7223 */ /* 0x004fe4000000000f */
[----:B------:R-:W0:Y:S02]  /*0880*/  LDS R8, [R6+0xb80] ;  /* 0x000b800006087984 */ /* 0x000e240000000800 */
[----:B---3--:R-:W-:Y:S02]  /*0890*/  FFMA R24, R18, R9, R13 ;  /* 0x0000000912187223 */ /* 0x008fe4000000000d */
[----:B------:R-:W-:Y:S02]  /*08a0*/  LDS R9, [R6+0xc00] ;  /* 0x000c000006097984 */ /* 0x000fe40000000800 */
[----:B------:R-:W-:-:S02]  /*08b0*/  FFMA R27, R27, R10, R24 ;  /* 0x0000000a1b1b7223 */ /* 0x000fc40000000018 */
[----:B------:R-:W1:Y:S04]  /*08c0*/  LDS.128 R12, [R16+0x60] ;  /* 0x00006000100c7984 */ /* 0x000e680000000c00 */
[----:B------:R-:W2:Y:S01]  /*08d0*/  LDS R18, [R6+0xc80] ;  /* 0x000c800006127984 */ /* 0x000ea20000000800 */
[----:B0-----:R-:W-:-:S03]  /*08e0*/  FFMA R11, R8, R11, R27 ;  /* 0x0000000b080b7223 */ /* 0x001fc6000000001b */
[----:B------:R-:W-:Y:S01]  /*08f0*/  LDS R27, [R6+0xe00] ;  /* 0x000e0000061b7984 */ /* 0x000fe20000000800 */
[----:B-1----:R-:W-:-:S03]  /*0900*/  FFMA R9, R12, R9, R11 ;  /* 0x000000090c097223 */ /* 0x002fc6000000000b */
[----:B------:R-:W0:Y:S01]  /*0910*/  LDS R12, [R6+0xd80] ;  /* 0x000d8000060c7984 */ /* 0x000e220000000800 */
[----:B--2---:R-:W-:-:S03]  /*0920*/  FFMA R24, R18, R13, R9 ;  /* 0x0000000d12187223 */ /* 0x004fc60000000009 */
[----:B------:R-:W1:Y:S01]  /*0930*/  LDS.128 R8, [R16+0x70] ;  /* 0x0000700010087984 */ /* 0x000e620000000c00 */
[----:B------:R-:W-:-:S03]  /*0940*/  FFMA R25, R25, R14, R24 ;  /* 0x0000000e19197223 */ /* 0x000fc60000000018 */
[----:B------:R-:W2:Y:S04]  /*0950*/  LDS R18, [R6+0xe80] ;  /* 0x000e800006127984 */ /* 0x000ea80000000800 */
[----:B------:R-:W3:Y:S04]  /*0960*/  LDS R13, [R6+0xf00] ;  /* 0x000f0000060d7984 */ /* 0x000ee80000000800 */
[----:B------:R-:W4:Y:S01]  /*0970*/  LDS R14, [R6+0xf80] ;  /* 0x000f8000060e7984 */ /* 0x000f220000000800 */
[----:B0-----:R-:W-:-:S04]  /*0980*/  FFMA R15, R12, R15, R25 ;  /* 0x0000000f0c0f7223 */ /* 0x001fc80000000019 */
[----:B-1----:R-:W-:-:S04]  /*0990*/  FFMA R15, R8, R27, R15 ;  /* 0x0000001b080f7223 */ /* 0x002fc8000000000f */
[----:B--2---:R-:W-:-:S04]  /*09a0*/  FFMA R18, R18, R9, R15 ;  /* 0x0000000912127223 */ /* 0x004fc8000000000f */
[----:B---3--:R-:W-:-:S04]  /*09b0*/  FFMA R13, R13, R10, R18 ;  /* 0x0000000a0d0d7223 */ /* 0x008fc80000000012 */
[----:B----4-:R-:W-:Y:S01]  /*09c0*/  FFMA R11, R14, R11, R13 ;  /* 0x0000000b0e0b7223 */ /* 0x010fe2000000000d */
[----:B------:R-:W-:Y:S06]  /*09d0*/  BAR.SYNC.DEFER_BLOCKING 0x0 ;  /* 0x0000000000007b1d */ /* 0x000fec0000010000 */
[----:B------:R-:W-:Y:S05]  /*09e0*/  BRA.U !UP0, `(.L_x_32) ;  /* 0xfffffff9085c7547 */ /* 0x000fea000b83ffff */
.L_x_31:
[----:B------:R-:W-:-:S13]  /*09f0*/  ISETP.GE.U32.OR.EX P0, PT, RZ, UR15, P2, P0 ;  /* 0x0000000fff007c0c */ /* 0x000fda0009706500 */
[----:B------:R-:W-:Y:S05]  /*0a00*/  @P0 EXIT ;  /* 0x000000000000094d */ /* 0x000fea0003800000 */
[----:B------:R-:W0:Y:S01]  /*0a10*/  LDCU.64 UR4, c[0x0][0x390] ;  /* 0x00007200ff0477ac */ /* 0x000e220008000a00 */
[----:B------:R-:W-:-:S03]  /*0a20*/  MOV R21, R23 ;  /* 0x0000001700157202 */ /* 0x000fc60000000f00 */
[----:B------:R-:W-:-:S04]  /*0a30*/  IMAD.WIDE.U32 R20, R17, UR8, R20 ;  /* 0x0000000811147c25 */ /* 0x000fc8000f8e0014 */
[----:B------:R-:W-:Y:S01]  /*0a40*/  IMAD R17, R17, UR9, R21 ;  /* 0x0000000911117c24 */ /* 0x000fe2000f8e0215 */
[----:B0-----:R-:W-:-:S04]  /*0a50*/  LEA R2, P0, R20, UR4, 0x2 ;  /* 0x0000000414027c11 */ /* 0x001fc8000f8010ff */
[----:B------:R-:W-:-:S05]  /*0a60*/  LEA.HI.X R3, R20, UR5, R17, 0x2, P0 ;  /* 0x0000000514037c11 */ /* 0x000fca00080f1411 */
[----:B------:R-:W-:Y:S01]  /*0a70*/  STG.E desc[UR12][R2.64], R11 ;  /* 0x0000000b02007986 */ /* 0x000fe2000c10190c */
[----:B------:R-:W-:Y:S05]  /*0a80*/  EXIT ;  /* 0x000000000000794d */ /* 0x000fea0003800000 */
.L_x_33:
        /* <DEDUP_REMOVED lines=15> */
.L_x_41:


//--------------------- .text._Z19matmul_naive_kernelILm32EEvPfS0_S0_mmm --------------------------
	.section	.text._Z19matmul_naive_kernelILm32EEvPfS0_S0_mmm,"ax",@progbits
	.align	128
        .global         _Z19matmul_naive_kernelILm32EEvPfS0_S0_mmm
        .type           _Z19matmul_naive_kernelILm32EEvPfS0_S0_mmm,@function
        .size           _Z19matmul_naive_kernelILm32EEvPfS0_S0_mmm,(.L_x_42 - _Z19matmul_naive_kernelILm32EEvPfS0_S0_mmm)
        .other          _Z19matmul_naive_kernelILm32EEvPfS0_S0_mmm,@"STO_CUDA_ENTRY STV_DEFAULT"
_Z19matmul_naive_kernelILm32EEvPfS0_S0_mmm:
.text._Z19matmul_naive_kernelILm32EEvPfS0_S0_mmm:
[----:B------:R-:W-:Y:S01]  /*0000*/  LDC R1, c[0x0][0x37c] ;  /* 0x0000df00ff017b82 */ /* 0x000fe20000000800 */
[----:B------:R-:W0:Y:S07]  /*0010*/  S2R R4, SR_CTAID.X ;  /* 0x0000000000047919 */ /* 0x000e2e0000002500 */
[----:B------:R-:W1:Y:S01]  /*0020*/  S2UR UR4, SR_CTAID.Y ;  /* 0x00000000000479c3 */ /* 0x000e620000002600 */
[----:B------:R-:W2:Y:S01]  /*0030*/  LDCU.64 UR6, c[0x0][0x398] ;  /* 0x00007300ff0677ac */ /* 0x000ea20008000a00 */
[----:B------:R-:W3:Y:S06]  /*0040*/  S2R R3, SR_TID.X ;  /* 0x0000000000037919 */ /* 0x000eec0000002100 */
[----:B------:R-:W4:Y:S01]  /*0050*/  LDC.64 R16, c[0x0][0x3a8] ;  /* 0x0000ea00ff107b82 */ /* 0x000f220000000a00 */
[----:B-1----:R-:W-:Y:S01]  /*0060*/  USHF.L.U32 UR4, UR4, 0x5, URZ ;  /* 0x0000000504047899 */ /* 0x002fe200080006ff */
[----:B0-----:R-:W-:Y:S01]  /*0070*/  IMAD.WIDE.U32 R14, R4, 0x20, RZ ;  /* 0x00000020040e7825 */ /* 0x001fe200078e00ff */
[----:B---3--:R-:W-:-:S02]  /*0080*/  SHF.R.U32.HI R0, RZ, 0x5, R3 ;  /* 0x00000005ff007819 */ /* 0x008fc40000011603 */
[----:B------:R-:W-:Y:S02]  /*0090*/  LOP3.LUT R12, R14, 0x1f, R3, 0xf8, !PT ;  /* 0x0000001f0e0c7812 */ /* 0x000fe400078ef803 */
[----:B------:R-:W-:Y:S02]  /*00a0*/  LOP3.LUT R0, R0, UR4, RZ, 0xfc, !PT ;  /* 0x0000000400007c12 */ /* 0x000fe4000f8efcff */
[----:B----4-:R-:W-:Y:S02]  /*00b0*/  ISETP.GE.U32.AND P0, PT, R12, R16, PT ;  /* 0x000000100c00720c */ /* 0x010fe40003f06070 */
[----:B--2---:R-:W-:Y:S02]  /*00c0*/  ISETP.GE.U32.AND P1, PT, R0, UR6, PT ;  /* 0x0000000600007c0c */ /* 0x004fe4000bf26070 */
[----:B------:R-:W-:Y:S02]  /*00d0*/  ISETP.GE.U32.AND.EX P0, PT, R15, R17, PT, P0 ;  /* 0x000000110f00720c */ /* 0x000fe40003f06100 */
[----:B------:R-:W-:-:S13]  /*00e0*/  ISETP.GE.U32.AND.EX P1, PT, RZ, UR7, PT, P1 ;  /* 0x00000007ff007c0c */ /* 0x000fda000bf26110 */
[----:B------:R-:W-:Y:S05]  /*00f0*/  @P0 EXIT P1 ;  /* 0x000000000000094d */ /* 0x000fea0000800000 */
[----:B------:R-:W0:Y:S01]  /*0100*/  LDCU.64 UR8, c[0x0][0x3a0] ;  /* 0x00007400ff0877ac */ /* 0x000e220008000a00 */
[----:B------:R-:W-:Y:S01]  /*0110*/  LOP3.LUT R3, R3, 0x1f, RZ, 0xc0, !PT ;  /* 0x0000001f03037812 */ /* 0x000fe200078ec0ff */
[----:B------:R-:W-:Y:S01]  /*0120*/  IMAD.MOV.U32 R9, RZ, RZ, RZ ;  /* 0x000000ffff097224 */ /* 0x000fe200078e00ff */
[----:B------:R-:W1:Y:S01]  /*0130*/  LDCU.64 UR10, c[0x0][0x358] ;  /* 0x00006b00ff0a77ac */ /* 0x000e620008000a00 */
[----:B0-----:R-:W-:-:S04]  /*0140*/  UISETP.NE.U32.AND UP0, UPT, UR8, URZ, UPT ;  /* 0x000000ff0800728c */ /* 0x001fc8000bf05070 */
[----:B------:R-:W-:-:S09]  /*0150*/  UISETP.NE.AND.EX UP0, UPT, UR9, URZ, UPT, UP0 ;  /* 0x000000ff0900728c */ /* 0x000fd2000bf05300 */
[----:B-1----:R-:W-:Y:S05]  /*0160*/  BRA.U !UP0, `(.L_x_34) ;  /* 0x0000000908a47547 */ /* 0x002fea000b800000 */
[----:B------:R-:W-:Y:S02]  /*0170*/  UISETP.GE.U32.AND UP1, UPT, UR8, 0x8, UPT ;  /* 0x000000080800788c */ /* 0x000fe4000bf26070 */
[C---:B------:R-:W-:Y:S01]  /*0180*/  IMAD.WIDE.U32 R10, R0.reuse, UR8, RZ ;  /* 0x00000008000a7c25 */ /* 0x040fe2000f8e00ff */
[----:B------:R-:W-:Y:S02]  /*0190*/  ULOP3.LUT UR12, UR8, 0x7, URZ, 0xc0, !UPT ;  /* 0x00000007080c7892 */ /* 0x000fe4000f8ec0ff */
[----:B------:R-:W-:Y:S01]  /*01a0*/  UISETP.GE.U32.AND.EX UP1, UPT, UR9, URZ, UPT, UP1 ;  /* 0x000000ff0900728c */ /* 0x000fe2000bf26110 */
[----:B------:R-:W-:Y:S01]  /*01b0*/  IMAD.MOV.U32 R9, RZ, RZ, RZ ;  /* 0x000000ffff097224 */ /* 0x000fe200078e00ff */
[----:B------:R-:W-:Y:S01]  /*01c0*/  UISETP.NE.U32.AND UP0, UPT, UR12, URZ, UPT ;  /* 0x000000ff0c00728c */ /* 0x000fe2000bf05070 */
[----:B------:R-:W-:Y:S01]  /*01d0*/  IMAD R2, R0, UR9, R11 ;  /* 0x0000000900027c24 */ /* 0x000fe2000f8e020b */
[----:B------:R-:W-:Y:S01]  /*01e0*/  UMOV UR4, URZ ;  /* 0x000000ff00047c82 */ /* 0x000fe20008000000 */
[----:B------:R-:W-:Y:S01]  /*01f0*/  UMOV UR5, URZ ;  /* 0x000000ff00057c82 */ /* 0x000fe20008000000 */
[----:B------:R-:W-:-:S03]  /*0200*/  UISETP.NE.AND.EX UP0, UPT, URZ, URZ, UPT, UP0 ;  /* 0x000000ffff00728c */ /* 0x000fc6000bf05300 */
[----:B------:R-:W-:Y:S08]  /*0210*/  BRA.U !UP1, `(.L_x_35) ;  /* 0x0000000509147547 */ /* 0x000ff0000b800000 */
[----:B------:R-:W0:Y:S01]  /*0220*/  LDCU.128 UR16, c[0x0][0x380] ;  /* 0x00007000ff1077ac */ /* 0x000e220008000c00 */
[----:B------:R-:W-:-:S04]  /*0230*/  IMAD.WIDE.U32 R4, R4, 0x80, RZ ;  /* 0x0000008004047825 */ /* 0x000fc800078e00ff */
[----:B------:R-:W-:Y:S01]  /*0240*/  HFMA2 R9, -RZ, RZ, 0, 0 ;  /* 0x00000000ff097431 */ /* 0x000fe200000001ff */
[C-C-:B------:R-:W-:Y:S01]  /*0250*/  SHF.L.U64.HI R6, R16.reuse, 0x5, R17.reuse ;  /* 0x0000000510067819 */ /* 0x140fe20000010211 */
[----:B------:R-:W1:Y:S01]  /*0260*/  LDCU UR5, c[0x0][0x3a4] ;  /* 0x00007480ff0577ac */ /* 0x000e620008000800 */
[----:B------:R-:W-:Y:S01]  /*0270*/  IMAD.SHL.U32 R3, R3, 0x4, RZ ;  /* 0x0000000403037824 */ /* 0x000fe200078e00ff */
[----:B------:R-:W-:Y:S01]  /*0280*/  SHF.L.U64.HI R8, R16, 0x2, R17 ;  /* 0x0000000210087819 */ /* 0x000fe20000010211 */
[----:B------:R-:W-:-:S03]  /*0290*/  ULOP3.LUT UR4, UR8, 0xfffffff8, URZ, 0xc0, !UPT ;  /* 0xfffffff808047892 */ /* 0x000fc6000f8ec0ff */
[----:B------:R-:W-:-:S04]  /*02a0*/  LOP3.LUT R3, R4, R3, RZ, 0xfc, !PT ;  /* 0x0000000304037212 */ /* 0x000fc800078efcff */
[----:B------:R-:W-:Y:S01]  /*02b0*/  UMOV UR6, UR4 ;  /* 0x0000000400067c82 */ /* 0x000fe20008000000 */
[----:B0-----:R-:W-:Y:S02]  /*02c0*/  IADD3 R4, P0, PT, R3, UR18, RZ ;  /* 0x0000001203047c10 */ /* 0x001fe4000ff1e0ff */
[----:B------:R-:W-:Y:S02]  /*02d0*/  LEA R7, P1, R10, UR16, 0x2 ;  /* 0x000000100a077c11 */ /* 0x000fe4000f8210ff */
[----:B------:R-:W-:Y:S01]  /*02e0*/  IADD3.X R3, PT, PT, R5, UR19, RZ, P0, !PT ;  /* 0x0000001305037c10 */ /* 0x000fe200087fe4ff */
[----:B------:R-:W-:Y:S01]  /*02f0*/  IMAD.SHL.U32 R5, R16, 0x4, RZ ;  /* 0x0000000410057824 */ /* 0x000fe200078e00ff */
[----:B------:R-:W-:Y:S01]  /*0300*/  IADD3 R7, P0, PT, R7, 0x10, RZ ;  /* 0x0000001007077810 */ /* 0x000fe20007f1e0ff */
[----:B-1----:R-:W-:Y:S01]  /*0310*/  UMOV UR7, UR5 ;  /* 0x0000000500077c82 */ /* 0x002fe20008000000 */
[----:B------:R-:W-:-:S05]  /*0320*/  LEA.HI.X R22, R10, UR17, R2, 0x2, P1 ;  /* 0x000000110a167c11 */ /* 0x000fca00088f1402 */
[----:B------:R-:W-:-:S07]  /*0330*/  IMAD.X R22, RZ, RZ, R22, P0 ;  /* 0x000000ffff167224 */ /* 0x000fce00000e0616 */
.L_x_36:
[----:B------:R-:W-:Y:S01]  /*0340*/  IMAD.MOV.U32 R28, RZ, RZ, R4 ;  /* 0x000000ffff1c7224 */ /* 0x000fe200078e0004 */
[----:B------:R-:W-:Y:S01]  /*0350*/  MOV R19, R22 ;  /* 0x0000001600137202 */ /* 0x000fe20000000f00 */
[----:B------:R-:W-:Y:S02]  /*0360*/  IMAD.MOV.U32 R18, RZ, RZ, R7 ;  /* 0x000000ffff127224 */ /* 0x000fe400078e0007 */
[----:B------:R-:W-:-:S03]  /*0370*/  IMAD.MOV.U32 R29, RZ, RZ, R3 ;  /* 0x000000ffff1d7224 */ /* 0x000fc600078e0003 */
[----:B------:R-:W2:Y:S04]  /*0380*/  LDG.E R20, desc[UR10][R18.64+-0x10] ;  /* 0xfffff00a12147981 */ /* 0x000ea8000c1e1900 */
[----:B------:R-:W2:Y:S01]  /*0390*/  LDG.E R28, desc[UR10][R28.64] ;  /* 0x0000000a1c1c7981 */ /* 0x000ea2000c1e1900 */
[----:B------:R-:W-:-:S05]  /*03a0*/  IADD3 R22, P0, PT, R4, R5, RZ ;  /* 0x0000000504167210 */ /* 0x000fca0007f1e0ff */
[----:B------:R-:W-:Y:S01]  /*03b0*/  IMAD.X R23, R3, 0x1, R8, P0 ;  /* 0x0000000103177824 */ /* 0x000fe200000e0608 */
[----:B------:R-:W-:-:S04]  /*03c0*/  IADD3 R24, P0, PT, R22, R5, RZ ;  /* 0x0000000516187210 */ /* 0x000fc80007f1e0ff */
[----:B------:R-:W3:Y:S01]  /*03d0*/  LDG.E R21, desc[UR10][R22.64] ;  /* 0x0000000a16157981 */ /* 0x000ee2000c1e1900 */
[----:B------:R-:W-:Y:S02]  /*03e0*/  IADD3.X R25, PT, PT, R23, R8, RZ, P0, !PT ;  /* 0x0000000817197210 */ /* 0x000fe400007fe4ff */
[----:B------:R-:W-:-:S03]  /*03f0*/  IADD3 R26, P0, PT, R24, R5, RZ ;  /* 0x00000005181a7210 */ /* 0x000fc60007f1e0ff */
[----:B------:R-:W4:Y:S04]  /*0400*/  LDG.E R7, desc[UR10][R24.64] ;  /* 0x0000000a18077981 */ /* 0x000f28000c1e1900 */
[----:B------:R-:W3:Y:S01]  /*0410*/  LDG.E R22, desc[UR10][R18.64+-0xc] ;  /* 0xfffff40a12167981 */ /* 0x000ee2000c1e1900 */
[----:B------:R-:W-:-:S03]  /*0420*/  IMAD.X R27, R25, 0x1, R8, P0 ;  /* 0x00000001191b7824 */ /* 0x000fc600000e0608 */
[----:B------:R-:W4:Y:S01]  /*0430*/  LDG.E R23, desc[UR10][R18.64+-0x8] ;  /* 0xfffff80a12177981 */ /* 0x000f22000c1e1900 */
[----:B--2---:R-:W-:-:S03]  /*0440*/  FFMA R29, R20, R28, R9 ;  /* 0x0000001c141d7223 */ /* 0x004fc60000000009 */
[----:B------:R0:W2:Y:S04]  /*0450*/  LDG.E R9, desc[UR10][R26.64] ;  /* 0x0000000a1a097981 */ /* 0x0000a8000c1e1900 */
[----:B------:R-:W2:Y:S01]  /*0460*/  LDG.E R28, desc[UR10][R18.64+-0x4] ;  /* 0xfffffc0a121c7981 */ /* 0x000ea2000c1e1900 */
[----:B------:R-:W-:Y:S01]  /*0470*/  IADD3 R20, P0, PT, R26, R5, RZ ;  /* 0x000000051a147210 */ /* 0x000fe20007f1e0ff */
[----:B---3--:R-:W-:-:S04]  /*0480*/  FFMA R29, R22, R21, R29 ;  /* 0x00000015161d7223 */ /* 0x008fc8000000001d */
[----:B------:R-:W-:Y:S01]  /*0490*/  IMAD.X R21, R27, 0x1, R8, P0 ;  /* 0x000000011b157824 */ /* 0x000fe200000e0608 */
[----:B------:R-:W-:Y:S01]  /*04a0*/  IADD3 R22, P0, PT, R20, R5, RZ ;  /* 0x0000000514167210 */ /* 0x000fe20007f1e0ff */
[----:B----4-:R-:W-:-:S03]  /*04b0*/  FFMA R29, R23, R7, R29 ;  /* 0x00000007171d7223 */ /* 0x010fc6000000001d */
[----:B------:R-:W3:Y:S01]  /*04c0*/  LDG.E R20, desc[UR10][R20.64] ;  /* 0x0000000a14147981 */ /* 0x000ee2000c1e1900 */
[--C-:B------:R-:W-:Y:S01]  /*04d0*/  IMAD.X R23, R21, 0x1, R8.reuse, P0 ;  /* 0x0000000115177824 */ /* 0x100fe200000e0608 */
[-C--:B------:R-:W-:Y:S02]  /*04e0*/  IADD3 R24, P0, PT, R22, R5.reuse, RZ ;  /* 0x0000000516187210 */ /* 0x080fe40007f1e0ff */
[----:B------:R-:W3:Y:S02]  /*04f0*/  LDG.E R7, desc[UR10][R18.64] ;  /* 0x0000000a12077981 */ /* 0x000ee4000c1e1900 */
[----:B------:R-:W-:Y:S02]  /*0500*/  IADD3.X R25, PT, PT, R23, R8, RZ, P0, !PT ;  /* 0x0000000817197210 */ /* 0x000fe400007fe4ff */
[----:B0-----:R-:W-:Y:S01]  /*0510*/  IADD3 R26, P0, PT, R24, R5, RZ ;  /* 0x00000005181a7210 */ /* 0x001fe20007f1e0ff */
[----:B------:R-:W4:Y:S04]  /*0520*/  LDG.E R22, desc[UR10][R22.64] ;  /* 0x0000000a16167981 */ /* 0x000f28000c1e1900 */
[----:B------:R-:W-:Y:S01]  /*0530*/  IMAD.X R27, R25, 0x1, R8, P0 ;  /* 0x00000001191b7824 */ /* 0x000fe200000e0608 */
[----:B------:R-:W5:Y:S04]  /*0540*/  LDG.E R24, desc[UR10][R24.64] ;  /* 0x0000000a18187981 */ /* 0x000f68000c1e1900 */
[----:B------:R-:W5:Y:S04]  /*0550*/  LDG.E R26, desc[UR10][R26.64] ;  /* 0x0000000a1a1a7981 */ /* 0x000f68000c1e1900 */
[----:B------:R-:W5:Y:S01]  /*0560*/  LDG.E R21, desc[UR10][R18.64+0xc] ;  /* 0x00000c0a12157981 */ /* 0x000f62000c1e1900 */
[----:B--2---:R-:W-:-:S03]  /*0570*/  FFMA R28, R28, R9, R29 ;  /* 0x000000091c1c7223 */ /* 0x004fc6000000001d */
[----:B------:R-:W4:Y:S04]  /*0580*/  LDG.E R9, desc[UR10][R18.64+0x4] ;  /* 0x0000040a12097981 */ /* 0x000f28000c1e1900 */
[----:B------:R-:W5:Y:S01]  /*0590*/  LDG.E R29, desc[UR10][R18.64+0x8] ;  /* 0x0000080a121d7981 */ /* 0x000f62000c1e1900 */
[----:B------:R-:W-:-:S04]  /*05a0*/  UIADD3 UR6, UP1, UPT, UR6, -0x8, URZ ;  /* 0xfffffff806067890 */ /* 0x000fc8000ff3e0ff */
[----:B------:R-:W-:Y:S02]  /*05b0*/  UIADD3.X UR7, UPT, UPT, UR7, -0x1, URZ, UP1, !UPT ;  /* 0xffffffff07077890 */ /* 0x000fe40008ffe4ff */
[----:B------:R-:W-:-:S04]  /*05c0*/  UISETP.NE.U32.AND UP1, UPT, UR6, URZ, UPT ;  /* 0x000000ff0600728c */ /* 0x000fc8000bf25070 */
[----:B------:R-:W-:Y:S01]  /*05d0*/  UISETP.NE.AND.EX UP1, UPT, UR7, URZ, UPT, UP1 ;  /* 0x000000ff0700728c */ /* 0x000fe2000bf25310 */
[----:B------:R-:W-:Y:S01]  /*05e0*/  LEA R4, P0, R16, R4, 0x5 ;  /* 0x0000000410047211 */ /* 0x000fe200078028ff */
[----:B---3--:R-:W-:Y:S01]  /*05f0*/  FFMA R20, R7, R20, R28 ;  /* 0x0000001407147223 */ /* 0x008fe2000000001c */
[----:B------:R-:W-:-:S03]  /*0600*/  IADD3 R7, P1, PT, R18, 0x20, RZ ;  /* 0x0000002012077810 */ /* 0x000fc60007f3e0ff */
[----:B------:R-:W-:Y:S02]  /*0610*/  IMAD.X R3, R3, 0x1, R6, P0 ;  /* 0x0000000103037824 */ /* 0x000fe400000e0606 */
[----:B----4-:R-:W-:-:S04]  /*0620*/  FFMA R20, R9, R22, R20 ;  /* 0x0000001609147223 */ /* 0x010fc80000000014 */
[----:B-----5:R-:W-:Y:S01]  /*0630*/  FFMA R20, R29, R24, R20 ;  /* 0x000000181d147223 */ /* 0x020fe20000000014 */
[----:B------:R-:W-:-:S03]  /*0640*/  IMAD.X R22, RZ, RZ, R19, P1 ;  /* 0x000000ffff167224 */ /* 0x000fc600008e0613 */
[----:B------:R-:W-:Y:S01]  /*0650*/  FFMA R9, R21, R26, R20 ;  /* 0x0000001a15097223 */ /* 0x000fe20000000014 */
[----:B------:R-:W-:Y:S06]  /*0660*/  BRA.U UP1, `(.L_x_36) ;  /* 0xfffffffd01347547 */ /* 0x000fec000b83ffff */
.L_x_35:
[----:B------:R-:W-:Y:S05]  /*0670*/  BRA.U !UP0, `(.L_x_34) ;  /* 0x0000000508607547 */ /* 0x000fea000b800000 */
[----:B------:R-:W-:Y:S02]  /*0680*/  UISETP.GE.U32.AND UP1, UPT, UR12, 0x4, UPT ;  /* 0x000000040c00788c */ /* 0x000fe4000bf26070 */
[----:B------:R-:W-:Y:S02]  /*0690*/  ULOP3.LUT UR7, UR8, 0x3, URZ, 0xc0, !UPT ;  /* 0x0000000308077892 */ /* 0x000fe4000f8ec0ff */
[----:B------:R-:W-:Y:S02]  /*06a0*/  UISETP.GE.U32.AND.EX UP1, UPT, URZ, URZ, UPT, UP1 ;  /* 0x000000ffff00728c */ /* 0x000fe4000bf26110 */
[----:B------:R-:W-:-:S04]  /*06b0*/  UISETP.NE.U32.AND UP0, UPT, UR7, URZ, UPT ;  /* 0x000000ff0700728c */ /* 0x000fc8000bf05070 */
[----:B------:R-:W-:-:S03]  /*06c0*/  UISETP.NE.AND.EX UP0, UPT, URZ, URZ, UPT, UP0 ;  /* 0x000000ffff00728c */ /* 0x000fc6000bf05300 */
[----:B------:R-:W-:Y:S08]  /*06d0*/  BRA.U !UP1, `(.L_x_37) ;  /* 0x00000001098c7547 */ /* 0x000ff0000b800000 */
[----:B------:R-:W0:Y:S01]  /*06e0*/  LDCU.128 UR12, c[0x0][0x380] ;  /* 0x00007000ff0c77ac */ /* 0x000e220008000c00 */
[----:B------:R-:W-:Y:S01]  /*06f0*/  MOV R13, R15 ;  /* 0x0000000f000d7202 */ /* 0x000fe20000000f00 */
[----:B------:R-:W-:Y:S01]  /*0700*/  IMAD R4, R16, UR5, RZ ;  /* 0x0000000510047c24 */ /* 0x000fe2000f8e02ff */
[----:B------:R-:W-:Y:S01]  /*0710*/  IADD3 R5, P1, PT, R10, UR4, RZ ;  /* 0x000000040a057c10 */ /* 0x000fe2000ff3e0ff */
[----:B------:R-:W-:-:S04]  /*0720*/  IMAD.WIDE.U32 R20, R16, 0x4, RZ ;  /* 0x0000000410147825 */ /* 0x000fc800078e00ff */
[----:B------:R-:W-:-:S04]  /*0730*/  IMAD.WIDE.U32 R6, R16, UR4, R12 ;  /* 0x0000000410067c25 */ /* 0x000fc8000f8e000c */
[----:B------:R-:W-:-:S04]  /*0740*/  IMAD R3, R17, UR4, R4 ;  /* 0x0000000411037c24 */ /* 0x000fc8000f8e0204 */
[----:B------:R-:W-:Y:S01]  /*0750*/  IMAD.IADD R3, R7, 0x1, R3 ;  /* 0x0000000107037824 */ /* 0x000fe200078e0203 */
[C---:B0-----:R-:W-:Y:S02]  /*0760*/  LEA R22, P2, R6.reuse, UR14, 0x2 ;  /* 0x0000000e06167c11 */ /* 0x041fe4000f8410ff */
[----:B------:R-:W-:Y:S02]  /*0770*/  LEA R4, P0, R5, UR12, 0x2 ;  /* 0x0000000c05047c11 */ /* 0x000fe4000f8010ff */
[----:B------:R-:W-:Y:S01]  /*0780*/  LEA.HI.X R23, R6, UR15, R3, 0x2, P2 ;  /* 0x0000000f06177c11 */ /* 0x000fe200090f1403 */
[----:B------:R-:W-:Y:S01]  /*0790*/  IMAD.SHL.U32 R3, R17, 0x4, RZ ;  /* 0x0000000411037824 */ /* 0x000fe200078e00ff */
[----:B------:R-:W-:Y:S02]  /*07a0*/  IADD3.X R6, PT, PT, R2, UR5, RZ, P1, !PT ;  /* 0x0000000502067c10 */ /* 0x000fe40008ffe4ff */
[-C--:B------:R-:W-:Y:S01]  /*07b0*/  IADD3 R18, P1, PT, R22, R20.reuse, RZ ;  /* 0x0000001416127210 */ /* 0x080fe20007f3e0ff */
[----:B------:R-:W-:Y:S01]  /*07c0*/  IMAD.IADD R21, R21, 0x1, R3 ;  /* 0x0000000115157824 */ /* 0x000fe200078e0203 */
[----:B------:R-:W-:Y:S01]  /*07d0*/  LEA.HI.X R5, R5, UR13, R6, 0x2, P0 ;  /* 0x0000000d05057c11 */ /* 0x000fe200080f1406 */
[----:B------:R-:W2:Y:S01]  /*07e0*/  LDG.E R8, desc[UR10][R22.64] ;  /* 0x0000000a16087981 */ /* 0x000ea2000c1e1900 */
[----:B------:R-:W-:-:S02]  /*07f0*/  IADD3 R6, P0, PT, R18, R20, RZ ;  /* 0x0000001412067210 */ /* 0x000fc40007f1e0ff */
[----:B------:R-:W-:Y:S01]  /*0800*/  IADD3.X R19, PT, PT, R21, R23, RZ, P1, !PT ;  /* 0x0000001715137210 */ /* 0x000fe20000ffe4ff */
[----:B------:R-:W2:Y:S01]  /*0810*/  LDG.E R24, desc[UR10][R4.64] ;  /* 0x0000000a04187981 */ /* 0x000ea2000c1e1900 */
[----:B------:R-:W-:-:S03]  /*0820*/  IADD3 R20, P1, PT, R6, R20, RZ ;  /* 0x0000001406147210 */ /* 0x000fc60007f3e0ff */
[--C-:B------:R-:W-:Y:S01]  /*0830*/  IMAD.X R7, R19, 0x1, R21.reuse, P0 ;  /* 0x0000000113077824 */ /* 0x100fe200000e0615 */
[----:B------:R-:W3:Y:S04]  /*0840*/  LDG.E R18, desc[UR10][R18.64] ;  /* 0x0000000a12127981 */ /* 0x000ee8000c1e1900 */
[----:B------:R-:W3:Y:S01]  /*0850*/  LDG.E R3, desc[UR10][R4.64+0x4] ;  /* 0x0000040a04037981 */ /* 0x000ee2000c1e1900 */
[----:B------:R-:W-:-:S03]  /*0860*/  IMAD.X R21, R7, 0x1, R21, P1 ;  /* 0x0000000107157824 */ /* 0x000fc600008e0615 */
[----:B------:R-:W4:Y:S04]  /*0870*/  LDG.E R6, desc[UR10][R6.64] ;  /* 0x0000000a06067981 */ /* 0x000f28000c1e1900 */
[----:B------:R-:W4:Y:S04]  /*0880*/  LDG.E R26, desc[UR10][R4.64+0x8] ;  /* 0x0000080a041a7981 */ /* 0x000f28000c1e1900 */
[----:B------:R-:W5:Y:S04]  /*0890*/  LDG.E R28, desc[UR10][R4.64+0xc] ;  /* 0x00000c0a041c7981 */ /* 0x000f68000c1e1900 */
[----:B------:R-:W5:Y:S01]  /*08a0*/  LDG.E R20, desc[UR10][R20.64] ;  /* 0x0000000a14147981 */ /* 0x000f62000c1e1900 */
[----:B------:R-:W-:-:S04]  /*08b0*/  UIADD3 UR4, UP1, UPT, UR4, 0x4, URZ ;  /* 0x0000000404047890 */ /* 0x000fc8000ff3e0ff */
[----:B------:R-:W-:Y:S01]  /*08c0*/  UIADD3.X UR5, UPT, UPT, URZ, UR5, URZ, UP1, !UPT ;  /* 0x00000005ff057290 */ /* 0x000fe20008ffe4ff */
[----:B--2---:R-:W-:-:S04]  /*08d0*/  FFMA R8, R24, R8, R9 ;  /* 0x0000000818087223 */ /* 0x004fc80000000009 */
[----:B---3--:R-:W-:-:S04]  /*08e0*/  FFMA R3, R3, R18, R8 ;  /* 0x0000001203037223 */ /* 0x008fc80000000008 */
[----:B----4-:R-:W-:-:S04]  /*08f0*/  FFMA R3, R26, R6, R3 ;  /* 0x000000061a037223 */ /* 0x010fc80000000003 */
[----:B-----5:R-:W-:-:S07]  /*0900*/  FFMA R9, R28, R20, R3 ;  /* 0x000000141c097223 */ /* 0x020fce0000000003 */
.L_x_37:
[----:B------:R-:W-:Y:S05]  /*0910*/  BRA.U !UP0, `(.L_x_34) ;  /* 0x0000000108b87547 */ /* 0x000fea000b800000 */
[----:B------:R-:W-:Y:S02]  /*0920*/  UISETP.NE.U32.AND UP1, UPT, UR7, 0x1, UPT ;  /* 0x000000010700788c */ /* 0x000fe4000bf25070 */
[----:B------:R-:W-:Y:S02]  /*0930*/  ULOP3.LUT UR6, UR8, 0x1, URZ, 0xc0, !UPT ;  /* 0x0000000108067892 */ /* 0x000fe4000f8ec0ff */
[----:B------:R-:W-:Y:S02]  /*0940*/  UISETP.NE.AND.EX UP1, UPT, URZ, URZ, UPT, UP1 ;  /* 0x000000ffff00728c */ /* 0x000fe4000bf25310 */
[----:B------:R-:W-:-:S04]  /*0950*/  UISETP.NE.U32.AND UP0, UPT, UR6, 0x1, UPT ;  /* 0x000000010600788c */ /* 0x000fc8000bf05070 */
[----:B------:R-:W-:-:S03]  /*0960*/  UISETP.NE.U32.AND.EX UP0, UPT, URZ, URZ, UPT, UP0 ;  /* 0x000000ffff00728c */ /* 0x000fc6000bf05100 */
[----:B------:R-:W-:Y:S08]  /*0970*/  BRA.U !UP1, `(.L_x_38) ;  /* 0x00000001095c7547 */ /* 0x000ff0000b800000 */
[----:B------:R-:W0:Y:S01]  /*0980*/  LDCU.128 UR12, c[0x0][0x380] ;  /* 0x00007000ff0c77ac */ /* 0x000e220008000c00 */
[----:B------:R-:W-:Y:S01]  /*0990*/  MOV R18, R12 ;  /* 0x0000000c00127202 */ /* 0x000fe20000000f00 */
[----:B------:R-:W-:Y:S01]  /*09a0*/  IMAD R4, R16, UR5, RZ ;  /* 0x0000000510047c24 */ /* 0x000fe2000f8e02ff */
[----:B------:R-:W-:Y:S01]  /*09b0*/  IADD3 R3, P0, PT, R10, UR4, RZ ;  /* 0x000000040a037c10 */ /* 0x000fe2000ff1e0ff */
[----:B------:R-:W-:Y:S02]  /*09c0*/  IMAD.MOV.U32 R19, RZ, RZ, R15 ;  /* 0x000000ffff137224 */ /* 0x000fe400078e000f */
[----:B------:R-:W-:Y:S01]  /*09d0*/  IMAD R5, R17, UR4, R4 ;  /* 0x0000000411057c24 */ /* 0x000fe2000f8e0204 */
[----:B------:R-:W-:Y:S01]  /*09e0*/  IADD3.X R8, PT, PT, R2, UR5, RZ, P0, !PT ;  /* 0x0000000502087c10 */ /* 0x000fe200087fe4ff */
[----:B------:R-:W-:-:S04]  /*09f0*/  IMAD.WIDE.U32 R18, R16, UR4, R18 ;  /* 0x0000000410127c25 */ /* 0x000fc8000f8e0012 */
[----:B------:R-:W-:Y:S01]  /*0a00*/  IMAD.IADD R7, R19, 0x1, R5 ;  /* 0x0000000113077824 */ /* 0x000fe200078e0205 */
[C---:B0-----:R-:W-:Y:S02]  /*0a10*/  LEA R6, P0, R18.reuse, UR14, 0x2 ;  /* 0x0000000e12067c11 */ /* 0x041fe4000f8010ff */
[C---:B------:R-:W-:Y:S02]  /*0a20*/  LEA R4, P1, R3.reuse, UR12, 0x2 ;  /* 0x0000000c03047c11 */ /* 0x040fe4000f8210ff */
[----:B------:R-:W-:Y:S02]  /*0a30*/  LEA.HI.X R7, R18, UR15, R7, 0x2, P0 ;  /* 0x0000000f12077c11 */ /* 0x000fe400080f1407 */
[----:B------:R-:W-:Y:S02]  /*0a40*/  LEA.HI.X R5, R3, UR13, R8, 0x2, P1 ;  /* 0x0000000d03057c11 */ /* 0x000fe400088f1408 */
[C---:B------:R-:W-:Y:S02]  /*0a50*/  LEA R18, P0, R16.reuse, R6, 0x2 ;  /* 0x0000000610127211 */ /* 0x040fe400078010ff */
[----:B------:R-:W2:Y:S02]  /*0a60*/  LDG.E R6, desc[UR10][R6.64] ;  /* 0x0000000a06067981 */ /* 0x000ea4000c1e1900 */
[----:B------:R-:W-:-:S02]  /*0a70*/  LEA.HI.X R19, R16, R7, R17, 0x2, P0 ;  /* 0x0000000710137211 */ /* 0x000fc400000f1411 */
[----:B------:R-:W2:Y:S04]  /*0a80*/  LDG.E R8, desc[UR10][R4.64] ;  /* 0x0000000a04087981 */ /* 0x000ea8000c1e1900 */
[----:B------:R-:W3:Y:S04]  /*0a90*/  LDG.E R20, desc[UR10][R4.64+0x4] ;  /* 0x0000040a04147981 */ /* 0x000ee8000c1e1900 */
[----:B------:R-:W3:Y:S01]  /*0aa0*/  LDG.E R18, desc[UR10][R18.64] ;  /* 0x0000000a12127981 */ /* 0x000ee2000c1e1900 */
[----:B------:R-:W-:-:S04]  /*0ab0*/  UIADD3 UR4, UP1, UPT, UR4, 0x2, URZ ;  /* 0x0000000204047890 */ /* 0x000fc8000ff3e0ff */
[----:B------:R-:W-:Y:S01]  /*0ac0*/  UIADD3.X UR5, UPT, UPT, URZ, UR5, URZ, UP1, !UPT ;  /* 0x00000005ff057290 */ /* 0x000fe20008ffe4ff */
[----:B--2---:R-:W-:-:S04]  /*0ad0*/  FFMA R9, R8, R6, R9 ;  /* 0x0000000608097223 */ /* 0x004fc80000000009 */
[----:B---3--:R-:W-:-:S07]  /*0ae0*/  FFMA R9, R20, R18, R9 ;  /* 0x0000001214097223 */ /* 0x008fce0000000009 */
.L_x_38:
[----:B------:R-:W-:Y:S05]  /*0af0*/  BRA.U UP0, `(.L_x_34) ;  /* 0x0000000100407547 */ /* 0x000fea000b800000 */
        /* <DEDUP_REMOVED lines=9> */
[----:B0-----:R-:W-:Y:S02]  /*0b90*/  LEA R4, P1, R10, UR12, 0x2 ;  /* 0x0000000c0a047c11 */ /* 0x001fe4000f8210ff */
[----:B------:R-:W-:Y:S02]  /*0ba0*/  LEA R2, P0, R6, UR14, 0x2 ;  /* 0x0000000e06027c11 */ /* 0x000fe4000f8010ff */
[----:B------:R-:W-:Y:S02]  /*0bb0*/  LEA.HI.X R5, R10, UR13, R5, 0x2, P1 ;  /* 0x0000000d0a057c11 */ /* 0x000fe400088f1405 */
[----:B------:R-:W-:-:S03]  /*0bc0*/  LEA.HI.X R3, R6, UR15, R3, 0x2, P0 ;  /* 0x0000000f06037c11 */ /* 0x000fc600080f1403 */
[----:B------:R-:W2:Y:S04]  /*0bd0*/  LDG.E R4, desc[UR10][R4.64] ;  /* 0x0000000a04047981 */ /* 0x000ea8000c1e1900 */
[----:B------:R-:W2:Y:S02]  /*0be0*/  LDG.E R2, desc[UR10][R2.64] ;  /* 0x0000000a02027981 */ /* 0x000ea4000c1e1900 */
[----:B--2---:R-:W-:-:S07]  /*0bf0*/  FFMA R9, R4, R2, R9 ;  /* 0x0000000204097223 */ /* 0x004fce0000000009 */
.L_x_34:
[----:B------:R-:W0:Y:S01]  /*0c00*/  LDCU.64 UR4, c[0x0][0x390] ;  /* 0x00007200ff0477ac */ /* 0x000e220008000a00 */
[----:B------:R-:W-:Y:S01]  /*0c10*/  MOV R2, R12 ;  /* 0x0000000c00027202 */ /* 0x000fe20000000f00 */
[----:B------:R-:W-:-:S04]  /*0c20*/  IMAD.MOV.U32 R3, RZ, RZ, R15 ;  /* 0x000000ffff037224 */ /* 0x000fc800078e000f */
[----:B------:R-:W-:-:S04]  /*0c30*/  IMAD.WIDE.U32 R2, R0, R16, R2 ;  /* 0x0000001000027225 */ /* 0x000fc800078e0002 */
[----:B------:R-:W-:Y:S01]  /*0c40*/  IMAD R17, R0, R17, R3 ;  /* 0x0000001100117224 */ /* 0x000fe200078e0203 */
[----:B0-----:R-:W-:-:S04]  /*0c50*/  LEA R4, P0, R2, UR4, 0x2 ;  /* 0x0000000402047c11 */ /* 0x001fc8000f8010ff */
[----:B------:R-:W-:-:S05]  /*0c60*/  LEA.HI.X R5, R2, UR5, R17, 0x2, P0 ;  /* 0x0000000502057c11 */ /* 0x000fca00080f1411 */
[----:B------:R-:W-:Y:S01]  /*0c70*/  STG.E desc[UR10][R4.64], R9 ;  /* 0x0000000904007986 */ /* 0x000fe2000c10190a */
[----:B------:R-:W-:Y:S05]  /*0c80*/  EXIT ;  /* 0x000000000000794d */ /* 0x000fea0003800000 */
.L_x_39:
        /* <DEDUP_REMOVED lines=15> */
.L_x_42:


//--------------------- .nv.shared._Z22matmul_tiled_2d_kernelILm128ELm8ELm128ELm32ELm32ELm4ELm4EEvPfS0_S0_mmm --------------------------
	.section	.nv.shared._Z22matmul_tiled_2d_kernelILm128ELm8ELm128ELm32ELm32ELm4ELm4EEvPfS0_S0_mmm,"aw",@nobits
	.sectionflags	@""
	.align	4
.nv.shared._Z22matmul_tiled_2d_kernelILm128ELm8ELm128ELm32ELm32ELm4ELm4EEvPfS0_S0_mmm:
	.zero		9216


//--------------------- .nv.shared.reserved.0     --------------------------
	.section	.nv.shared.reserved.0,"aw",@nobits
	.weak		__nv_reservedSMEM_offset_0_alias
	.size		__nv_reservedSMEM_offset_0_alias, 0, 64
	.other		__nv_reservedSMEM_offset_0_alias,@"STO_CUDA_RESERVED_SHARED STV_DEFAULT"
__nv_reservedSMEM_offset_0_alias:
	.zero		0
	.zero		64


//--------------------- .nv.shared._Z19matmul_tiled_kernelILm32EEvPfS0_S0_mmm --------------------------
	.section	.nv.shared._Z19matmul_tiled_kernelILm32EEvPfS0_S0_mmm,"aw",@nobits
	.sectionflags	@""
	.align	4
.nv.shared._Z19matmul_tiled_kernelILm32EEvPfS0_S0_mmm:
	.zero		9216


//--------------------- .nv.constant0._Z22matmul_tiled_2d_kernelILm128ELm8ELm128ELm32ELm32ELm4ELm4EEvPfS0_S0_mmm --------------------------
	.section	.nv.constant0._Z22matmul_tiled_2d_kernelILm128ELm8ELm128ELm32ELm32ELm4ELm4EEvPfS0_S0_mmm,"a",@progbits
	.sectionflags	@""
	.align	4
.nv.constant0._Z22matmul_tiled_2d_kernelILm128ELm8ELm128ELm32ELm32ELm4ELm4EEvPfS0_S0_mmm:
	.zero		944


//--------------------- .nv.constant0._Z19matmul_tiled_kernelILm32EEvPfS0_S0_mmm --------------------------
	.section	.nv.constant0._Z19matmul_tiled_kernelILm32EEvPfS0_S0_mmm,"a",@progbits
	.sectionflags	@""
	.align	4
.nv.constant0._Z19matmul_tiled_kernelILm32EEvPfS0_S0_mmm:
	.zero		944


//--------------------- .nv.constant0._Z19matmul_naive_kernelILm32EEvPfS0_S0_mmm --------------------------
	.section	.nv.constant0._Z19matmul_naive_kernelILm32EEvPfS0_S0_mmm,"a",@progbits
	.sectionflags	@""
	.align	4
.nv.constant0._Z19matmul_naive_kernelILm32EEvPfS0_S0_mmm:
	.zero		944


//--------------------- SYMBOLS --------------------------

	.type		.nv.reservedSmem.offset0,@object
	.size		.nv.reservedSmem.offset0,0x4
	.type		.nv.reservedSmem.cap,@object
	.size		.nv.reservedSmem.cap,0x4
